//
// Generated by NVIDIA NVVM Compiler
//
// Compiler Build ID: CL-36424714
// Cuda compilation tools, release 13.0, V13.0.88
// Based on NVVM 20.0.0
//

.version 9.0
.target sm_100
.address_size 64

	// .globl	_Z18find_min_atomicCASPiiS_
.global .align 4 .b8 precalc_xorwow_matrix[102400];
.global .align 4 .b8 precalc_xorwow_offset_matrix[102400];
.global .align 4 .b8 mrg32k3aM1[2304];
.global .align 4 .b8 mrg32k3aM2[2304];
.global .align 4 .b8 mrg32k3aM1SubSeq[2016];
.global .align 4 .b8 mrg32k3aM2SubSeq[2016];
.global .align 4 .b8 mrg32k3aM1Seq[2304];
.global .align 4 .b8 mrg32k3aM2Seq[2304];
.const .align 8 .b8 __cr_lgamma_table[72];

.visible .entry _Z18find_min_atomicCASPiiS_(
	.param .u64 .ptr .align 1 _Z18find_min_atomicCASPiiS__param_0,
	.param .u32 _Z18find_min_atomicCASPiiS__param_1,
	.param .u64 .ptr .align 1 _Z18find_min_atomicCASPiiS__param_2
)
{
	.reg .pred 	%p<4>;
	.reg .b32 	%r<9>;
	.reg .b64 	%rd<7>;

	ld.param.u64 	%rd2, [_Z18find_min_atomicCASPiiS__param_0];
	ld.param.u32 	%r4, [_Z18find_min_atomicCASPiiS__param_1];
	ld.param.u64 	%rd3, [_Z18find_min_atomicCASPiiS__param_2];
	cvta.to.global.u64 	%rd1, %rd3;
	mov.u32 	%r5, %tid.x;
	mov.u32 	%r6, %ntid.x;
	mov.u32 	%r7, %ctaid.x;
	mad.lo.s32 	%r1, %r6, %r7, %r5;
	setp.ge.s32 	%p1, %r1, %r4;
	@%p1 bra 	$L__BB0_4;
	cvta.to.global.u64 	%rd4, %rd2;
	mul.wide.s32 	%rd5, %r1, 4;
	add.s64 	%rd6, %rd4, %rd5;
	ld.global.u32 	%r2, [%rd6];
$L__BB0_2:
	ld.global.u32 	%r3, [%rd1];
	setp.le.s32 	%p2, %r3, %r2;
	@%p2 bra 	$L__BB0_4;
	atom.relaxed.global.cas.b32 	%r8, [%rd1], %r3, %r2;
	setp.ne.s32 	%p3, %r8, %r3;
	@%p3 bra 	$L__BB0_2;
$L__BB0_4:
	ret;

}
	// .globl	_Z18find_min_atomicMinPiiS_
.visible .entry _Z18find_min_atomicMinPiiS_(
	.param .u64 .ptr .align 1 _Z18find_min_atomicMinPiiS__param_0,
	.param .u32 _Z18find_min_atomicMinPiiS__param_1,
	.param .u64 .ptr .align 1 _Z18find_min_atomicMinPiiS__param_2
)
{
	.reg .pred 	%p<2>;
	.reg .b32 	%r<8>;
	.reg .b64 	%rd<7>;

	ld.param.u64 	%rd1, [_Z18find_min_atomicMinPiiS__param_0];
	ld.param.u32 	%r2, [_Z18find_min_atomicMinPiiS__param_1];
	ld.param.u64 	%rd2, [_Z18find_min_atomicMinPiiS__param_2];
	mov.u32 	%r3, %tid.x;
	mov.u32 	%r4, %ntid.x;
	mov.u32 	%r5, %ctaid.x;
	mad.lo.s32 	%r1, %r4, %r5, %r3;
	setp.ge.s32 	%p1, %r1, %r2;
	@%p1 bra 	$L__BB1_2;
	cvta.to.global.u64 	%rd3, %rd1;
	cvta.to.global.u64 	%rd4, %rd2;
	mul.wide.s32 	%rd5, %r1, 4;
	add.s64 	%rd6, %rd3, %rd5;
	ld.global.u32 	%r6, [%rd6];
	atom.global.min.s32 	%r7, [%rd4], %r6;
$L__BB1_2:
	ret;

}
	// .globl	_Z12setup_kernelP17curandStateXORWOWm
.visible .entry _Z12setup_kernelP17curandStateXORWOWm(
	.param .u64 .ptr .align 1 _Z12setup_kernelP17curandStateXORWOWm_param_0,
	.param .u64 _Z12setup_kernelP17curandStateXORWOWm_param_1
)
{
	.reg .pred 	%p<24>;
	.reg .b32 	%r<413>;
	.reg .b64 	%rd<19>;

	ld.param.u64 	%rd8, [_Z12setup_kernelP17curandStateXORWOWm_param_0];
	ld.param.u64 	%rd9, [_Z12setup_kernelP17curandStateXORWOWm_param_1];
	cvta.to.global.u64 	%rd10, %rd8;
	mov.u32 	%r182, %tid.x;
	mov.u32 	%r183, %ctaid.x;
	mov.u32 	%r184, %ntid.x;
	mad.lo.s32 	%r185, %r183, %r184, %r182;
	cvt.s64.s32 	%rd18, %r185;
	mul.wide.s32 	%rd11, %r185, 48;
	add.s64 	%rd2, %rd10, %rd11;
	cvt.u32.u64 	%r186, %rd9;
	xor.b32  	%r187, %r186, -1429050551;
	mul.lo.s32 	%r188, %r187, 1099087573;
	{ .reg .b32 tmp; mov.b64 {tmp, %r189}, %rd9; }
	xor.b32  	%r190, %r189, -136515619;
	mul.lo.s32 	%r191, %r190, -1703105765;
	add.s32 	%r192, %r188, %r191;
	add.s32 	%r193, %r192, 6615241;
	add.s32 	%r194, %r188, 123456789;
	st.global.v2.u32 	[%rd2], {%r193, %r194};
	xor.b32  	%r195, %r188, 362436069;
	add.s32 	%r196, %r191, 521288629;
	st.global.v2.u32 	[%rd2+8], {%r195, %r196};
	xor.b32  	%r197, %r191, 88675123;
	add.s32 	%r198, %r188, 5783321;
	st.global.v2.u32 	[%rd2+16], {%r197, %r198};
	setp.eq.s32 	%p1, %r185, 0;
	@%p1 bra 	$L__BB2_42;
	mov.b32 	%r319, 0;
$L__BB2_2:
	and.b64  	%rd4, %rd18, 3;
	setp.eq.s64 	%p2, %rd4, 0;
	@%p2 bra 	$L__BB2_41;
	mul.wide.u32 	%rd12, %r319, 3200;
	mov.u64 	%rd13, precalc_xorwow_matrix;
	add.s64 	%rd5, %rd13, %rd12;
	cvt.u32.u64 	%r2, %rd4;
	mov.b32 	%r320, 0;
$L__BB2_4:
	mov.b32 	%r333, 0;
	mov.u32 	%r334, %r333;
	mov.u32 	%r335, %r333;
	mov.u32 	%r336, %r333;
	mov.u32 	%r337, %r333;
	mov.u32 	%r326, %r333;
$L__BB2_5:
	mul.wide.u32 	%rd14, %r326, 4;
	add.s64 	%rd15, %rd2, %rd14;
	ld.global.u32 	%r10, [%rd15+4];
	shl.b32 	%r11, %r326, 5;
	mov.b32 	%r332, 0;
$L__BB2_6:
	.pragma "nounroll";
	shr.u32 	%r203, %r10, %r332;
	and.b32  	%r204, %r203, 1;
	setp.eq.b32 	%p3, %r204, 1;
	not.pred 	%p4, %p3;
	add.s32 	%r205, %r11, %r332;
	mul.lo.s32 	%r206, %r205, 5;
	mul.wide.u32 	%rd16, %r206, 4;
	add.s64 	%rd6, %rd5, %rd16;
	@%p4 bra 	$L__BB2_8;
	ld.global.u32 	%r207, [%rd6];
	xor.b32  	%r337, %r337, %r207;
	ld.global.u32 	%r208, [%rd6+4];
	xor.b32  	%r336, %r336, %r208;
	ld.global.u32 	%r209, [%rd6+8];
	xor.b32  	%r335, %r335, %r209;
	ld.global.u32 	%r210, [%rd6+12];
	xor.b32  	%r334, %r334, %r210;
	ld.global.u32 	%r211, [%rd6+16];
	xor.b32  	%r333, %r333, %r211;
$L__BB2_8:
	and.b32  	%r213, %r203, 2;
	setp.eq.s32 	%p5, %r213, 0;
	@%p5 bra 	$L__BB2_10;
	ld.global.u32 	%r214, [%rd6+20];
	xor.b32  	%r337, %r337, %r214;
	ld.global.u32 	%r215, [%rd6+24];
	xor.b32  	%r336, %r336, %r215;
	ld.global.u32 	%r216, [%rd6+28];
	xor.b32  	%r335, %r335, %r216;
	ld.global.u32 	%r217, [%rd6+32];
	xor.b32  	%r334, %r334, %r217;
	ld.global.u32 	%r218, [%rd6+36];
	xor.b32  	%r333, %r333, %r218;
$L__BB2_10:
	and.b32  	%r220, %r203, 4;
	setp.eq.s32 	%p6, %r220, 0;
	@%p6 bra 	$L__BB2_12;
	ld.global.u32 	%r221, [%rd6+40];
	xor.b32  	%r337, %r337, %r221;
	ld.global.u32 	%r222, [%rd6+44];
	xor.b32  	%r336, %r336, %r222;
	ld.global.u32 	%r223, [%rd6+48];
	xor.b32  	%r335, %r335, %r223;
	ld.global.u32 	%r224, [%rd6+52];
	xor.b32  	%r334, %r334, %r224;
	ld.global.u32 	%r225, [%rd6+56];
	xor.b32  	%r333, %r333, %r225;
$L__BB2_12:
	and.b32  	%r227, %r203, 8;
	setp.eq.s32 	%p7, %r227, 0;
	@%p7 bra 	$L__BB2_14;
	ld.global.u32 	%r228, [%rd6+60];
	xor.b32  	%r337, %r337, %r228;
	ld.global.u32 	%r229, [%rd6+64];
	xor.b32  	%r336, %r336, %r229;
	ld.global.u32 	%r230, [%rd6+68];
	xor.b32  	%r335, %r335, %r230;
	ld.global.u32 	%r231, [%rd6+72];
	xor.b32  	%r334, %r334, %r231;
	ld.global.u32 	%r232, [%rd6+76];
	xor.b32  	%r333, %r333, %r232;
$L__BB2_14:
	and.b32  	%r234, %r203, 16;
	setp.eq.s32 	%p8, %r234, 0;
	@%p8 bra 	$L__BB2_16;
	ld.global.u32 	%r235, [%rd6+80];
	xor.b32  	%r337, %r337, %r235;
	ld.global.u32 	%r236, [%rd6+84];
	xor.b32  	%r336, %r336, %r236;
	ld.global.u32 	%r237, [%rd6+88];
	xor.b32  	%r335, %r335, %r237;
	ld.global.u32 	%r238, [%rd6+92];
	xor.b32  	%r334, %r334, %r238;
	ld.global.u32 	%r239, [%rd6+96];
	xor.b32  	%r333, %r333, %r239;
$L__BB2_16:
	and.b32  	%r241, %r203, 32;
	setp.eq.s32 	%p9, %r241, 0;
	@%p9 bra 	$L__BB2_18;
	ld.global.u32 	%r242, [%rd6+100];
	xor.b32  	%r337, %r337, %r242;
	ld.global.u32 	%r243, [%rd6+104];
	xor.b32  	%r336, %r336, %r243;
	ld.global.u32 	%r244, [%rd6+108];
	xor.b32  	%r335, %r335, %r244;
	ld.global.u32 	%r245, [%rd6+112];
	xor.b32  	%r334, %r334, %r245;
	ld.global.u32 	%r246, [%rd6+116];
	xor.b32  	%r333, %r333, %r246;
$L__BB2_18:
	and.b32  	%r248, %r203, 64;
	setp.eq.s32 	%p10, %r248, 0;
	@%p10 bra 	$L__BB2_20;
	ld.global.u32 	%r249, [%rd6+120];
	xor.b32  	%r337, %r337, %r249;
	ld.global.u32 	%r250, [%rd6+124];
	xor.b32  	%r336, %r336, %r250;
	ld.global.u32 	%r251, [%rd6+128];
	xor.b32  	%r335, %r335, %r251;
	ld.global.u32 	%r252, [%rd6+132];
	xor.b32  	%r334, %r334, %r252;
	ld.global.u32 	%r253, [%rd6+136];
	xor.b32  	%r333, %r333, %r253;
$L__BB2_20:
	and.b32  	%r255, %r203, 128;
	setp.eq.s32 	%p11, %r255, 0;
	@%p11 bra 	$L__BB2_22;
	ld.global.u32 	%r256, [%rd6+140];
	xor.b32  	%r337, %r337, %r256;
	ld.global.u32 	%r257, [%rd6+144];
	xor.b32  	%r336, %r336, %r257;
	ld.global.u32 	%r258, [%rd6+148];
	xor.b32  	%r335, %r335, %r258;
	ld.global.u32 	%r259, [%rd6+152];
	xor.b32  	%r334, %r334, %r259;
	ld.global.u32 	%r260, [%rd6+156];
	xor.b32  	%r333, %r333, %r260;
$L__BB2_22:
	and.b32  	%r262, %r203, 256;
	setp.eq.s32 	%p12, %r262, 0;
	@%p12 bra 	$L__BB2_24;
	ld.global.u32 	%r263, [%rd6+160];
	xor.b32  	%r337, %r337, %r263;
	ld.global.u32 	%r264, [%rd6+164];
	xor.b32  	%r336, %r336, %r264;
	ld.global.u32 	%r265, [%rd6+168];
	xor.b32  	%r335, %r335, %r265;
	ld.global.u32 	%r266, [%rd6+172];
	xor.b32  	%r334, %r334, %r266;
	ld.global.u32 	%r267, [%rd6+176];
	xor.b32  	%r333, %r333, %r267;
$L__BB2_24:
	and.b32  	%r269, %r203, 512;
	setp.eq.s32 	%p13, %r269, 0;
	@%p13 bra 	$L__BB2_26;
	ld.global.u32 	%r270, [%rd6+180];
	xor.b32  	%r337, %r337, %r270;
	ld.global.u32 	%r271, [%rd6+184];
	xor.b32  	%r336, %r336, %r271;
	ld.global.u32 	%r272, [%rd6+188];
	xor.b32  	%r335, %r335, %r272;
	ld.global.u32 	%r273, [%rd6+192];
	xor.b32  	%r334, %r334, %r273;
	ld.global.u32 	%r274, [%rd6+196];
	xor.b32  	%r333, %r333, %r274;
$L__BB2_26:
	and.b32  	%r276, %r203, 1024;
	setp.eq.s32 	%p14, %r276, 0;
	@%p14 bra 	$L__BB2_28;
	ld.global.u32 	%r277, [%rd6+200];
	xor.b32  	%r337, %r337, %r277;
	ld.global.u32 	%r278, [%rd6+204];
	xor.b32  	%r336, %r336, %r278;
	ld.global.u32 	%r279, [%rd6+208];
	xor.b32  	%r335, %r335, %r279;
	ld.global.u32 	%r280, [%rd6+212];
	xor.b32  	%r334, %r334, %r280;
	ld.global.u32 	%r281, [%rd6+216];
	xor.b32  	%r333, %r333, %r281;
$L__BB2_28:
	and.b32  	%r283, %r203, 2048;
	setp.eq.s32 	%p15, %r283, 0;
	@%p15 bra 	$L__BB2_30;
	ld.global.u32 	%r284, [%rd6+220];
	xor.b32  	%r337, %r337, %r284;
	ld.global.u32 	%r285, [%rd6+224];
	xor.b32  	%r336, %r336, %r285;
	ld.global.u32 	%r286, [%rd6+228];
	xor.b32  	%r335, %r335, %r286;
	ld.global.u32 	%r287, [%rd6+232];
	xor.b32  	%r334, %r334, %r287;
	ld.global.u32 	%r288, [%rd6+236];
	xor.b32  	%r333, %r333, %r288;
$L__BB2_30:
	and.b32  	%r290, %r203, 4096;
	setp.eq.s32 	%p16, %r290, 0;
	@%p16 bra 	$L__BB2_32;
	ld.global.u32 	%r291, [%rd6+240];
	xor.b32  	%r337, %r337, %r291;
	ld.global.u32 	%r292, [%rd6+244];
	xor.b32  	%r336, %r336, %r292;
	ld.global.u32 	%r293, [%rd6+248];
	xor.b32  	%r335, %r335, %r293;
	ld.global.u32 	%r294, [%rd6+252];
	xor.b32  	%r334, %r334, %r294;
	ld.global.u32 	%r295, [%rd6+256];
	xor.b32  	%r333, %r333, %r295;
$L__BB2_32:
	and.b32  	%r297, %r203, 8192;
	setp.eq.s32 	%p17, %r297, 0;
	@%p17 bra 	$L__BB2_34;
	ld.global.u32 	%r298, [%rd6+260];
	xor.b32  	%r337, %r337, %r298;
	ld.global.u32 	%r299, [%rd6+264];
	xor.b32  	%r336, %r336, %r299;
	ld.global.u32 	%r300, [%rd6+268];
	xor.b32  	%r335, %r335, %r300;
	ld.global.u32 	%r301, [%rd6+272];
	xor.b32  	%r334, %r334, %r301;
	ld.global.u32 	%r302, [%rd6+276];
	xor.b32  	%r333, %r333, %r302;
$L__BB2_34:
	and.b32  	%r304, %r203, 16384;
	setp.eq.s32 	%p18, %r304, 0;
	@%p18 bra 	$L__BB2_36;
	ld.global.u32 	%r305, [%rd6+280];
	xor.b32  	%r337, %r337, %r305;
	ld.global.u32 	%r306, [%rd6+284];
	xor.b32  	%r336, %r336, %r306;
	ld.global.u32 	%r307, [%rd6+288];
	xor.b32  	%r335, %r335, %r307;
	ld.global.u32 	%r308, [%rd6+292];
	xor.b32  	%r334, %r334, %r308;
	ld.global.u32 	%r309, [%rd6+296];
	xor.b32  	%r333, %r333, %r309;
$L__BB2_36:
	and.b32  	%r311, %r203, 32768;
	setp.eq.s32 	%p19, %r311, 0;
	@%p19 bra 	$L__BB2_38;
	ld.global.u32 	%r312, [%rd6+300];
	xor.b32  	%r337, %r337, %r312;
	ld.global.u32 	%r313, [%rd6+304];
	xor.b32  	%r336, %r336, %r313;
	ld.global.u32 	%r314, [%rd6+308];
	xor.b32  	%r335, %r335, %r314;
	ld.global.u32 	%r315, [%rd6+312];
	xor.b32  	%r334, %r334, %r315;
	ld.global.u32 	%r316, [%rd6+316];
	xor.b32  	%r333, %r333, %r316;
$L__BB2_38:
	add.s32 	%r332, %r332, 16;
	setp.ne.s32 	%p20, %r332, 32;
	@%p20 bra 	$L__BB2_6;
	mad.lo.s32 	%r317, %r326, -31, %r11;
	add.s32 	%r326, %r317, 1;
	setp.ne.s32 	%p21, %r326, 5;
	@%p21 bra 	$L__BB2_5;
	st.global.u32 	[%rd2+4], %r337;
	st.global.u32 	[%rd2+8], %r336;
	st.global.u32 	[%rd2+12], %r335;
	st.global.u32 	[%rd2+16], %r334;
	st.global.u32 	[%rd2+20], %r333;
	add.s32 	%r320, %r320, 1;
	setp.lt.u32 	%p22, %r320, %r2;
	@%p22 bra 	$L__BB2_4;
$L__BB2_41:
	shr.u64 	%rd7, %rd18, 2;
	add.s32 	%r319, %r319, 1;
	setp.gt.u64 	%p23, %rd18, 3;
	mov.u64 	%rd18, %rd7;
	@%p23 bra 	$L__BB2_2;
$L__BB2_42:
	mov.b32 	%r318, 0;
	st.global.v2.u32 	[%rd2+24], {%r318, %r318};
	st.global.u32 	[%rd2+32], %r318;
	mov.b64 	%rd17, 0;
	st.global.u64 	[%rd2+40], %rd17;
	ret;

}
	// .globl	_Z15randomize_arrayPiiP17curandStateXORWOW
.visible .entry _Z15randomize_arrayPiiP17curandStateXORWOW(
	.param .u64 .ptr .align 1 _Z15randomize_arrayPiiP17curandStateXORWOW_param_0,
	.param .u32 _Z15randomize_arrayPiiP17curandStateXORWOW_param_1,
	.param .u64 .ptr .align 1 _Z15randomize_arrayPiiP17curandStateXORWOW_param_2
)
{
	.reg .pred 	%p<2>;
	.reg .b32 	%r<24>;
	.reg .b64 	%rd<11>;

	ld.param.u64 	%rd1, [_Z15randomize_arrayPiiP17curandStateXORWOW_param_0];
	ld.param.u32 	%r2, [_Z15randomize_arrayPiiP17curandStateXORWOW_param_1];
	ld.param.u64 	%rd2, [_Z15randomize_arrayPiiP17curandStateXORWOW_param_2];
	mov.u32 	%r3, %tid.x;
	mov.u32 	%r4, %ctaid.x;
	mov.u32 	%r5, %ntid.x;
	mad.lo.s32 	%r1, %r4, %r5, %r3;
	setp.ge.s32 	%p1, %r1, %r2;
	@%p1 bra 	$L__BB3_2;
	cvta.to.global.u64 	%rd3, %rd2;
	cvta.to.global.u64 	%rd4, %rd1;
	mul.wide.s32 	%rd5, %r1, 48;
	add.s64 	%rd6, %rd3, %rd5;
	ld.global.v2.u32 	{%r6, %r7}, [%rd6];
	shr.u32 	%r8, %r7, 2;
	xor.b32  	%r9, %r8, %r7;
	ld.global.v2.u32 	{%r10, %r11}, [%rd6+8];
	ld.global.v2.u32 	{%r12, %r13}, [%rd6+16];
	st.global.v2.u32 	[%rd6+8], {%r11, %r12};
	shl.b32 	%r14, %r13, 4;
	shl.b32 	%r15, %r9, 1;
	xor.b32  	%r16, %r15, %r14;
	xor.b32  	%r17, %r16, %r9;
	xor.b32  	%r18, %r17, %r13;
	st.global.v2.u32 	[%rd6+16], {%r13, %r18};
	add.s32 	%r19, %r6, 362437;
	st.global.v2.u32 	[%rd6], {%r19, %r10};
	add.s32 	%r20, %r18, %r19;
	rem.u32 	%r21, %r20, %r2;
	mul.wide.s32 	%rd7, %r1, 4;
	add.s64 	%rd8, %rd4, %rd7;
	ld.global.u32 	%r22, [%rd8];
	mul.wide.s32 	%rd9, %r21, 4;
	add.s64 	%rd10, %rd4, %rd9;
	ld.global.u32 	%r23, [%rd10];
	st.global.u32 	[%rd8], %r23;
	st.global.u32 	[%rd10], %r22;
$L__BB3_2:
	ret;

}


// ===== COMPILED SASS (sm_100) =====

	.target	sm_100

	.elftype	@"ET_EXEC"


//--------------------- .note.nv.tkinfo           --------------------------
	.section	.note.nv.tkinfo,"",@"SHT_NOTE"
	.sectionflags	@"SHF_NOTE_NV_TKINFO"
	.tkinfo
        /*0018*/ 	.word	0x00000002
        /*0030*/ 	.string	""
        /*0030*/ 	.string	"ptxas"
        /*0030*/ 	.string	"Cuda compilation tools, release 13.0, V13.0.88"
        /*0030*/ 	.string	"Build cuda_13.0.r13.0/compiler.36424714_0"
        /*0030*/ 	.string	"-arch sm_100 -m 64 "



//--------------------- .note.nv.cuinfo           --------------------------
	.section	.note.nv.cuinfo,"",@"SHT_NOTE"
	.sectionflags	@"SHF_NOTE_NV_CUINFO"
        /*0018*/ 	.short	0x0002
        /*001a*/ 	.short	0x0064
        /*001c*/ 	.short	0x0082
	.zero		2


//--------------------- .nv.info                  --------------------------
	.section	.nv.info,"",@"SHT_CUDA_INFO"
	.align	4


	//----- nvinfo : EIATTR_REGCOUNT
	.align		4
        /*0000*/ 	.byte	0x04, 0x2f
        /*0002*/ 	.short	(.L_10 - .L_9)
	.align		4
.L_9:
        /*0004*/ 	.word	index@(_Z18find_min_atomicCASPiiS_)
        /*0008*/ 	.word	0x0000000a


	//----- nvinfo : EIATTR_FRAME_SIZE
	.align		4
.L_10:
        /*000c*/ 	.byte	0x04, 0x11
        /*000e*/ 	.short	(.L_12 - .L_11)
	.align		4
.L_11:
        /*0010*/ 	.word	index@(_Z18find_min_atomicCASPiiS_)
        /*0014*/ 	.word	0x00000000


	//----- nvinfo : EIATTR_REGCOUNT
	.align		4
.L_12:
        /*0018*/ 	.byte	0x04, 0x2f
        /*001a*/ 	.short	(.L_14 - .L_13)
	.align		4
.L_13:
        /*001c*/ 	.word	index@(_Z18find_min_atomicMinPiiS_)
        /*0020*/ 	.word	0x0000000a


	//----- nvinfo : EIATTR_FRAME_SIZE
	.align		4
.L_14:
        /*0024*/ 	.byte	0x04, 0x11
        /*0026*/ 	.short	(.L_16 - .L_15)
	.align		4
.L_15:
        /*0028*/ 	.word	index@(_Z18find_min_atomicMinPiiS_)
        /*002c*/ 	.word	0x00000000


	//----- nvinfo : EIATTR_REGCOUNT
	.align		4
.L_16:
        /*0030*/ 	.byte	0x04, 0x2f
        /*0032*/ 	.short	(.L_18 - .L_17)
	.align		4
.L_17:
        /*0034*/ 	.word	index@(_Z12setup_kernelP17curandStateXORWOWm)
        /*0038*/ 	.word	0x0000001f


	//----- nvinfo : EIATTR_FRAME_SIZE
	.align		4
.L_18:
        /*003c*/ 	.byte	0x04, 0x11
        /*003e*/ 	.short	(.L_20 - .L_19)
	.align		4
.L_19:
        /*0040*/ 	.word	index@(_Z12setup_kernelP17curandStateXORWOWm)
        /*0044*/ 	.word	0x00000000


	//----- nvinfo : EIATTR_REGCOUNT
	.align		4
.L_20:
        /*0048*/ 	.byte	0x04, 0x2f
        /*004a*/ 	.short	(.L_22 - .L_21)
	.align		4
.L_21:
        /*004c*/ 	.word	index@(_Z15randomize_arrayPiiP17curandStateXORWOW)
        /*0050*/ 	.word	0x00000014


	//----- nvinfo : EIATTR_FRAME_SIZE
	.align		4
.L_22:
        /*0054*/ 	.byte	0x04, 0x11
        /*0056*/ 	.short	(.L_24 - .L_23)
	.align		4
.L_23:
        /*0058*/ 	.word	index@(_Z15randomize_arrayPiiP17curandStateXORWOW)
        /*005c*/ 	.word	0x00000000


	//----- nvinfo : EIATTR_MIN_STACK_SIZE
	.align		4
.L_24:
        /*0060*/ 	.byte	0x04, 0x12
        /*0062*/ 	.short	(.L_26 - .L_25)
	.align		4
.L_25:
        /*0064*/ 	.word	index@(_Z15randomize_arrayPiiP17curandStateXORWOW)
        /*0068*/ 	.word	0x00000000


	//----- nvinfo : EIATTR_MIN_STACK_SIZE
	.align		4
.L_26:
        /*006c*/ 	.byte	0x04, 0x12
        /*006e*/ 	.short	(.L_28 - .L_27)
	.align		4
.L_27:
        /*0070*/ 	.word	index@(_Z12setup_kernelP17curandStateXORWOWm)
        /*0074*/ 	.word	0x00000000


	//----- nvinfo : EIATTR_MIN_STACK_SIZE
	.align		4
.L_28:
        /*0078*/ 	.byte	0x04, 0x12
        /*007a*/ 	.short	(.L_30 - .L_29)
	.align		4
.L_29:
        /*007c*/ 	.word	index@(_Z18find_min_atomicMinPiiS_)
        /*0080*/ 	.word	0x00000000


	//----- nvinfo : EIATTR_MIN_STACK_SIZE
	.align		4
.L_30:
        /*0084*/ 	.byte	0x04, 0x12
        /*0086*/ 	.short	(.L_32 - .L_31)
	.align		4
.L_31:
        /*0088*/ 	.word	index@(_Z18find_min_atomicCASPiiS_)
        /*008c*/ 	.word	0x00000000
.L_32:


//--------------------- .nv.compat                --------------------------
	.section	.nv.compat,"",@"SHT_CUDA_COMPAT_INFO"
	.align	4
        /*0000*/ 	.byte	0x02, 0x09, 0x00, 0x00, 0x02, 0x02, 0x01, 0x00, 0x02, 0x05, 0x05, 0x00, 0x03, 0x07, 0x01, 0x01
        /*0010*/ 	.byte	0x02, 0x03, 0x00, 0x00, 0x02, 0x06, 0x01, 0x00, 0x04, 0x0b, 0x08, 0x00, 0x09, 0x00, 0x00, 0x00
        /*0020*/ 	.byte	0x00, 0x00, 0x00, 0x00


//--------------------- .nv.info._Z15randomize_arrayPiiP17curandStateXORWOW --------------------------
	.section	.nv.info._Z15randomize_arrayPiiP17curandStateXORWOW,"",@"SHT_CUDA_INFO"
	.sectionflags	@""
	.align	4


	//----- nvinfo : EIATTR_CUDA_API_VERSION
	.align		4
        /*0000*/ 	.byte	0x04, 0x37
        /*0002*/ 	.short	(.L_34 - .L_33)
.L_33:
        /*0004*/ 	.word	0x00000082


	//----- nvinfo : EIATTR_KPARAM_INFO
	.align		4
.L_34:
        /*0008*/ 	.byte	0x04, 0x17
        /*000a*/ 	.short	(.L_36 - .L_35)
.L_35:
        /*000c*/ 	.word	0x00000000
        /*0010*/ 	.short	0x0002
        /*0012*/ 	.short	0x0010
        /*0014*/ 	.byte	0x00, 0xf5, 0x21, 0x00


	//----- nvinfo : EIATTR_KPARAM_INFO
	.align		4
.L_36:
        /*0018*/ 	.byte	0x04, 0x17
        /*001a*/ 	.short	(.L_38 - .L_37)
.L_37:
        /*001c*/ 	.word	0x00000000
        /*0020*/ 	.short	0x0001
        /*0022*/ 	.short	0x0008
        /*0024*/ 	.byte	0x00, 0xf0, 0x11, 0x00


	//----- nvinfo : EIATTR_KPARAM_INFO
	.align		4
.L_38:
        /*0028*/ 	.byte	0x04, 0x17
        /*002a*/ 	.short	(.L_40 - .L_39)
.L_39:
        /*002c*/ 	.word	0x00000000
        /*0030*/ 	.short	0x0000
        /*0032*/ 	.short	0x0000
        /*0034*/ 	.byte	0x00, 0xf5, 0x21, 0x00


	//----- nvinfo : EIATTR_SPARSE_MMA_MASK
	.align		4
.L_40:
        /*0038*/ 	.byte	0x03, 0x50
        /*003a*/ 	.short	0x0000


	//----- nvinfo : EIATTR_MAXREG_COUNT
	.align		4
        /*003c*/ 	.byte	0x03, 0x1b
        /*003e*/ 	.short	0x00ff


	//----- nvinfo : EIATTR_MERCURY_ISA_VERSION
	.align		4
        /*0040*/ 	.byte	0x03, 0x5f
        /*0042*/ 	.short	0x0101


	//----- nvinfo : EIATTR_VRC_CTA_INIT_COUNT
	.align		4
        /*0044*/ 	.byte	0x02, 0x4a
	.zero		1
	.zero		1


	//----- nvinfo : EIATTR_EXIT_INSTR_OFFSETS
	.align		4
        /*0048*/ 	.byte	0x04, 0x1c
        /*004a*/ 	.short	(.L_42 - .L_41)


	//   ....[0]....
.L_41:
        /*004c*/ 	.word	0x00000070


	//   ....[1]....
        /*0050*/ 	.word	0x00000350


	//----- nvinfo : EIATTR_CBANK_PARAM_SIZE
	.align		4
.L_42:
        /*0054*/ 	.byte	0x03, 0x19
        /*0056*/ 	.short	0x0018


	//----- nvinfo : EIATTR_PARAM_CBANK
	.align		4
        /*0058*/ 	.byte	0x04, 0x0a
        /*005a*/ 	.short	(.L_44 - .L_43)
	.align		4
.L_43:
        /*005c*/ 	.word	index@(.nv.constant0._Z15randomize_arrayPiiP17curandStateXORWOW)
        /*0060*/ 	.short	0x0380
        /*0062*/ 	.short	0x0018


	//----- nvinfo : EIATTR_SW_WAR
	.align		4
.L_44:
        /*0064*/ 	.byte	0x04, 0x36
        /*0066*/ 	.short	(.L_46 - .L_45)
.L_45:
        /*0068*/ 	.word	0x00000008
.L_46:


//--------------------- .nv.info._Z12setup_kernelP17curandStateXORWOWm --------------------------
	.section	.nv.info._Z12setup_kernelP17curandStateXORWOWm,"",@"SHT_CUDA_INFO"
	.sectionflags	@""
	.align	4


	//----- nvinfo : EIATTR_CUDA_API_VERSION
	.align		4
        /*0000*/ 	.byte	0x04, 0x37
        /*0002*/ 	.short	(.L_48 - .L_47)
.L_47:
        /*0004*/ 	.word	0x00000082


	//----- nvinfo : EIATTR_KPARAM_INFO
	.align		4
.L_48:
        /*0008*/ 	.byte	0x04, 0x17
        /*000a*/ 	.short	(.L_50 - .L_49)
.L_49:
        /*000c*/ 	.word	0x00000000
        /*0010*/ 	.short	0x0001
        /*0012*/ 	.short	0x0008
        /*0014*/ 	.byte	0x00, 0xf0, 0x21, 0x00


	//----- nvinfo : EIATTR_KPARAM_INFO
	.align		4
.L_50:
        /*0018*/ 	.byte	0x04, 0x17
        /*001a*/ 	.short	(.L_52 - .L_51)
.L_51:
        /*001c*/ 	.word	0x00000000
        /*0020*/ 	.short	0x0000
        /*0022*/ 	.short	0x0000
        /*0024*/ 	.byte	0x00, 0xf5, 0x21, 0x00


	//----- nvinfo : EIATTR_SPARSE_MMA_MASK
	.align		4
.L_52:
        /*0028*/ 	.byte	0x03, 0x50
        /*002a*/ 	.short	0x0000


	//----- nvinfo : EIATTR_MAXREG_COUNT
	.align		4
        /*002c*/ 	.byte	0x03, 0x1b
        /*002e*/ 	.short	0x00ff


	//----- nvinfo : EIATTR_MERCURY_ISA_VERSION
	.align		4
        /*0030*/ 	.byte	0x03, 0x5f
        /*0032*/ 	.short	0x0101


	//----- nvinfo : EIATTR_VRC_CTA_INIT_COUNT
	.align		4
        /*0034*/ 	.byte	0x02, 0x4a
	.zero		1
	.zero		1


	//----- nvinfo : EIATTR_EXIT_INSTR_OFFSETS
	.align		4
        /*0038*/ 	.byte	0x04, 0x1c
        /*003a*/ 	.short	(.L_54 - .L_53)


	//   ....[0]....
.L_53:
        /*003c*/ 	.word	0x00000ed0


	//----- nvinfo : EIATTR_CRS_STACK_SIZE
	.align		4
.L_54:
        /*0040*/ 	.byte	0x04, 0x1e
        /*0042*/ 	.short	(.L_56 - .L_55)
.L_55:
        /*0044*/ 	.word	0x00000000


	//----- nvinfo : EIATTR_CBANK_PARAM_SIZE
	.align		4
.L_56:
        /*0048*/ 	.byte	0x03, 0x19
        /*004a*/ 	.short	0x0010


	//----- nvinfo : EIATTR_PARAM_CBANK
	.align		4
        /*004c*/ 	.byte	0x04, 0x0a
        /*004e*/ 	.short	(.L_58 - .L_57)
	.align		4
.L_57:
        /*0050*/ 	.word	index@(.nv.constant0._Z12setup_kernelP17curandStateXORWOWm)
        /*0054*/ 	.short	0x0380
        /*0056*/ 	.short	0x0010


	//----- nvinfo : EIATTR_SW_WAR
	.align		4
.L_58:
        /*0058*/ 	.byte	0x04, 0x36
        /*005a*/ 	.short	(.L_60 - .L_59)
.L_59:
        /*005c*/ 	.word	0x00000008
.L_60:


//--------------------- .nv.info._Z18find_min_atomicMinPiiS_ --------------------------
	.section	.nv.info._Z18find_min_atomicMinPiiS_,"",@"SHT_CUDA_INFO"
	.sectionflags	@""
	.align	4


	//----- nvinfo : EIATTR_CUDA_API_VERSION
	.align		4
        /*0000*/ 	.byte	0x04, 0x37
        /*0002*/ 	.short	(.L_62 - .L_61)
.L_61:
        /*0004*/ 	.word	0x00000082


	//----- nvinfo : EIATTR_KPARAM_INFO
	.align		4
.L_62:
        /*0008*/ 	.byte	0x04, 0x17
        /*000a*/ 	.short	(.L_64 - .L_63)
.L_63:
        /*000c*/ 	.word	0x00000000
        /*0010*/ 	.short	0x0002
        /*0012*/ 	.short	0x0010
        /*0014*/ 	.byte	0x00, 0xf5, 0x21, 0x00


	//----- nvinfo : EIATTR_KPARAM_INFO
	.align		4
.L_64:
        /*0018*/ 	.byte	0x04, 0x17
        /*001a*/ 	.short	(.L_66 - .L_65)
.L_65:
        /*001c*/ 	.word	0x00000000
        /*0020*/ 	.short	0x0001
        /*0022*/ 	.short	0x0008
        /*0024*/ 	.byte	0x00, 0xf0, 0x11, 0x00


	//----- nvinfo : EIATTR_KPARAM_INFO
	.align		4
.L_66:
        /*0028*/ 	.byte	0x04, 0x17
        /*002a*/ 	.short	(.L_68 - .L_67)
.L_67:
        /*002c*/ 	.word	0x00000000
        /*0030*/ 	.short	0x0000
        /*0032*/ 	.short	0x0000
        /*0034*/ 	.byte	0x00, 0xf5, 0x21, 0x00


	//----- nvinfo : EIATTR_SPARSE_MMA_MASK
	.align		4
.L_68:
        /*0038*/ 	.byte	0x03, 0x50
        /*003a*/ 	.short	0x0000


	//----- nvinfo : EIATTR_MAXREG_COUNT
	.align		4
        /*003c*/ 	.byte	0x03, 0x1b
        /*003e*/ 	.short	0x00ff


	//----- nvinfo : EIATTR_MERCURY_ISA_VERSION
	.align		4
        /*0040*/ 	.byte	0x03, 0x5f
        /*0042*/ 	.short	0x0101


	//----- nvinfo : EIATTR_INT_WARP_WIDE_INSTR_OFFSETS
	.align		4
        /*0044*/ 	.byte	0x04, 0x31
        /*0046*/ 	.short	(.L_70 - .L_69)


	//   ....[0]....
.L_69:
        /*0048*/ 	.word	0x000000d0


	//   ....[1]....
        /*004c*/ 	.word	0x00000110


	//----- nvinfo : EIATTR_VRC_CTA_INIT_COUNT
	.align		4
.L_70:
        /*0050*/ 	.byte	0x02, 0x4a
	.zero		1
	.zero		1


	//----- nvinfo : EIATTR_EXIT_INSTR_OFFSETS
	.align		4
        /*0054*/ 	.byte	0x04, 0x1c
        /*0056*/ 	.short	(.L_72 - .L_71)


	//   ....[0]....
.L_71:
        /*0058*/ 	.word	0x00000070


	//   ....[1]....
        /*005c*/ 	.word	0x00000140


	//----- nvinfo : EIATTR_CBANK_PARAM_SIZE
	.align		4
.L_72:
        /*0060*/ 	.byte	0x03, 0x19
        /*0062*/ 	.short	0x0018


	//----- nvinfo : EIATTR_PARAM_CBANK
	.align		4
        /*0064*/ 	.byte	0x04, 0x0a
        /*0066*/ 	.short	(.L_74 - .L_73)
	.align		4
.L_73:
        /*0068*/ 	.word	index@(.nv.constant0._Z18find_min_atomicMinPiiS_)
        /*006c*/ 	.short	0x0380
        /*006e*/ 	.short	0x0018


	//----- nvinfo : EIATTR_SW_WAR
	.align		4
.L_74:
        /*0070*/ 	.byte	0x04, 0x36
        /*0072*/ 	.short	(.L_76 - .L_75)
.L_75:
        /*0074*/ 	.word	0x00000008
.L_76:


//--------------------- .nv.info._Z18find_min_atomicCASPiiS_ --------------------------
	.section	.nv.info._Z18find_min_atomicCASPiiS_,"",@"SHT_CUDA_INFO"
	.sectionflags	@""
	.align	4


	//----- nvinfo : EIATTR_CUDA_API_VERSION
	.align		4
        /*0000*/ 	.byte	0x04, 0x37
        /*0002*/ 	.short	(.L_78 - .L_77)
.L_77:
        /*0004*/ 	.word	0x00000082


	//----- nvinfo : EIATTR_KPARAM_INFO
	.align		4
.L_78:
        /*0008*/ 	.byte	0x04, 0x17
        /*000a*/ 	.short	(.L_80 - .L_79)
.L_79:
        /*000c*/ 	.word	0x00000000
        /*0010*/ 	.short	0x0002
        /*0012*/ 	.short	0x0010
        /*0014*/ 	.byte	0x00, 0xf5, 0x21, 0x00


	//----- nvinfo : EIATTR_KPARAM_INFO
	.align		4
.L_80:
        /*0018*/ 	.byte	0x04, 0x17
        /*001a*/ 	.short	(.L_82 - .L_81)
.L_81:
        /*001c*/ 	.word	0x00000000
        /*0020*/ 	.short	0x0001
        /*0022*/ 	.short	0x0008
        /*0024*/ 	.byte	0x00, 0xf0, 0x11, 0x00


	//----- nvinfo : EIATTR_KPARAM_INFO
	.align		4
.L_82:
        /*0028*/ 	.byte	0x04, 0x17
        /*002a*/ 	.short	(.L_84 - .L_83)
.L_83:
        /*002c*/ 	.word	0x00000000
        /*0030*/ 	.short	0x0000
        /*0032*/ 	.short	0x0000
        /*0034*/ 	.byte	0x00, 0xf5, 0x21, 0x00


	//----- nvinfo : EIATTR_SPARSE_MMA_MASK
	.align		4
.L_84:
        /*0038*/ 	.byte	0x03, 0x50
        /*003a*/ 	.short	0x0000


	//----- nvinfo : EIATTR_MAXREG_COUNT
	.align		4
        /*003c*/ 	.byte	0x03, 0x1b
        /*003e*/ 	.short	0x00ff


	//----- nvinfo : EIATTR_MERCURY_ISA_VERSION
	.align		4
        /*0040*/ 	.byte	0x03, 0x5f
        /*0042*/ 	.short	0x0101


	//----- nvinfo : EIATTR_VRC_CTA_INIT_COUNT
	.align		4
        /*0044*/ 	.byte	0x02, 0x4a
	.zero		1
	.zero		1


	//----- nvinfo : EIATTR_EXIT_INSTR_OFFSETS
	.align		4
        /*0048*/ 	.byte	0x04, 0x1c
        /*004a*/ 	.short	(.L_86 - .L_85)


	//   ....[0]....
.L_85:
        /*004c*/ 	.word	0x00000070


	//   ....[1]....
        /*0050*/ 	.word	0x00000100


	//   ....[2]....
        /*0054*/ 	.word	0x00000140


	//----- nvinfo : EIATTR_CRS_STACK_SIZE
	.align		4
.L_86:
        /*0058*/ 	.byte	0x04, 0x1e
        /*005a*/ 	.short	(.L_88 - .L_87)
.L_87:
        /*005c*/ 	.word	0x00000000


	//----- nvinfo : EIATTR_CBANK_PARAM_SIZE
	.align		4
.L_88:
        /*0060*/ 	.byte	0x03, 0x19
        /*0062*/ 	.short	0x0018


	//----- nvinfo : EIATTR_PARAM_CBANK
	.align		4
        /*0064*/ 	.byte	0x04, 0x0a
        /*0066*/ 	.short	(.L_90 - .L_89)
	.align		4
.L_89:
        /*0068*/ 	.word	index@(.nv.constant0._Z18find_min_atomicCASPiiS_)
        /*006c*/ 	.short	0x0380
        /*006e*/ 	.short	0x0018


	//----- nvinfo : EIATTR_SW_WAR
	.align		4
.L_90:
        /*0070*/ 	.byte	0x04, 0x36
        /*0072*/ 	.short	(.L_92 - .L_91)
.L_91:
        /*0074*/ 	.word	0x00000008
.L_92:


//--------------------- .nv.callgraph             --------------------------
	.section	.nv.callgraph,"",@"SHT_CUDA_CALLGRAPH"
	.align	4
	.sectionentsize	8
	.align		4
        /*0000*/ 	.word	0x00000000
	.align		4
        /*0004*/ 	.word	0xffffffff
	.align		4
        /*0008*/ 	.word	0x00000000
	.align		4
        /*000c*/ 	.word	0xfffffffe
	.align		4
        /*0010*/ 	.word	0x00000000
	.align		4
        /*0014*/ 	.word	0xfffffffd
	.align		4
        /*0018*/ 	.word	0x00000000
	.align		4
        /*001c*/ 	.word	0xfffffffc


//--------------------- .nv.constant4             --------------------------
	.section	.nv.constant4,"a",@progbits
	.align	8
	.align		8
.nv.constant4:
        /*0000*/ 	.dword	precalc_xorwow_matrix
	.align		8
        /*0008*/ 	.dword	precalc_xorwow_offset_matrix
	.align		8
        /*0010*/ 	.dword	mrg32k3aM1
	.align		8
        /*0018*/ 	.dword	mrg32k3aM2
	.align		8
        /*0020*/ 	.dword	mrg32k3aM1SubSeq
	.align		8
        /*0028*/ 	.dword	mrg32k3aM2SubSeq
	.align		8
        /*0030*/ 	.dword	mrg32k3aM1Seq
	.align		8
        /*0038*/ 	.dword	mrg32k3aM2Seq


//--------------------- .nv.constant3             --------------------------
	.section	.nv.constant3,"a",@progbits
	.align	8
.nv.constant3:
	.type		__cr_lgamma_table,@object
	.size		__cr_lgamma_table,(.L_8 - __cr_lgamma_table)
__cr_lgamma_table:
        /*0000*/ 	.byte	0x00, 0x00, 0x00, 0x00, 0x00, 0x00, 0x00, 0x00, 0x00, 0x00, 0x00, 0x00, 0x00, 0x00, 0x00, 0x00
        /*0010*/ 	.byte	0xef, 0x39, 0xfa, 0xfe, 0x42, 0x2e, 0xe6, 0x3f, 0x02, 0x20, 0x2a, 0xfa, 0x0b, 0xab, 0xfc, 0x3f
        /*0020*/ 	.byte	0xf9, 0x2c, 0x92, 0x7c, 0xa7, 0x6c, 0x09, 0x40, 0xc9, 0x79, 0x44, 0x3c, 0x64, 0x26, 0x13, 0x40
        /*0030*/ 	.byte	0xca, 0x01, 0xcf, 0x3a, 0x27, 0x51, 0x1a, 0x40, 0x30, 0xcc, 0x2d, 0xf3, 0xe1, 0x0c, 0x21, 0x40
        /*0040*/ 	.byte	0x0d, 0xb7, 0xfc, 0x82, 0x8e, 0x35, 0x25, 0x40
.L_8:


//--------------------- .text._Z15randomize_arrayPiiP17curandStateXORWOW --------------------------
	.section	.text._Z15randomize_arrayPiiP17curandStateXORWOW,"ax",@progbits
	.align	128
        .global         _Z15randomize_arrayPiiP17curandStateXORWOW
        .type           _Z15randomize_arrayPiiP17curandStateXORWOW,@function
        .size           _Z15randomize_arrayPiiP17curandStateXORWOW,(.L_x_13 - _Z15randomize_arrayPiiP17curandStateXORWOW)
        .other          _Z15randomize_arrayPiiP17curandStateXORWOW,@"STO_CUDA_ENTRY STV_DEFAULT"
_Z15randomize_arrayPiiP17curandStateXORWOW:
.text._Z15randomize_arrayPiiP17curandStateXORWOW:
[----:B------:R-:W-:Y:S01]  /*0000*/  LDC R1, c[0x0][0x37c] ;  /* 0x0000df00ff017b82 */ /* 0x000fe20000000800 */
[----:B------:R-:W0:Y:S07]  /*0010*/  S2R R0, SR_TID.X ;  /* 0x0000000000007919 */ /* 0x000e2e0000002100 */
[----:B------:R-:W0:Y:S01]  /*0020*/  S2UR UR4, SR_CTAID.X ;  /* 0x00000000000479c3 */ /* 0x000e220000002500 */
[----:B------:R-:W1:Y:S07]  /*0030*/  LDCU UR6, c[0x0][0x388] ;  /* 0x00007100ff0677ac */ /* 0x000e6e0008000800 */
[----:B------:R-:W0:Y:S02]  /*0040*/  LDC R3, c[0x0][0x360] ;  /* 0x0000d800ff037b82 */ /* 0x000e240000000800 */
[----:B0-----:R-:W-:-:S05]  /*0050*/  IMAD R0, R3, UR4, R0 ;  /* 0x0000000403007c24 */ /* 0x001fca000f8e0200 */
[----:B-1----:R-:W-:-:S13]  /*0060*/  ISETP.GE.AND P0, PT, R0, UR6, PT ;  /* 0x0000000600007c0c */ /* 0x002fda000bf06270 */
[----:B------:R-:W-:Y:S05]  /*0070*/  @P0 EXIT ;  /* 0x000000000000094d */ /* 0x000fea0003800000 */
[----:B------:R-:W0:Y:S01]  /*0080*/  LDC.64 R2, c[0x0][0x390] ;  /* 0x0000e400ff027b82 */ /* 0x000e220000000a00 */
[----:B------:R-:W1:Y:S01]  /*0090*/  LDCU.64 UR4, c[0x0][0x358] ;  /* 0x00006b00ff0477ac */ /* 0x000e620008000a00 */
[----:B0-----:R-:W-:-:S05]  /*00a0*/  IMAD.WIDE R2, R0, 0x30, R2 ;  /* 0x0000003000027825 */ /* 0x001fca00078e0202 */
[----:B-1----:R-:W2:Y:S04]  /*00b0*/  LDG.E.64 R8, desc[UR4][R2.64] ;  /* 0x0000000402087981 */ /* 0x002ea8000c1e1b00 */
[----:B------:R-:W3:Y:S04]  /*00c0*/  LDG.E.64 R4, desc[UR4][R2.64+0x10] ;  /* 0x0000100402047981 */ /* 0x000ee8000c1e1b00 */
[----:B------:R-:W4:Y:S01]  /*00d0*/  LDG.E.64 R6, desc[UR4][R2.64+0x8] ;  /* 0x0000080402067981 */ /* 0x000f22000c1e1b00 */
[----:B------:R-:W0:Y:S01]  /*00e0*/  I2F.U32.RP R14, UR6 ;  /* 0x00000006000e7d06 */ /* 0x000e220008209000 */
[----:B------:R-:W-:-:S07]  /*00f0*/  ISETP.NE.U32.AND P1, PT, RZ, UR6, PT ;  /* 0x00000006ff007c0c */ /* 0x000fce000bf25070 */
[----:B0-----:R-:W0:Y:S02]  /*0100*/  MUFU.RCP R14, R14 ;  /* 0x0000000e000e7308 */ /* 0x001e240000001000 */
[----:B0-----:R-:W-:-:S06]  /*0110*/  VIADD R12, R14, 0xffffffe ;  /* 0x0ffffffe0e0c7836 */ /* 0x001fcc0000000000 */
[----:B------:R0:W1:Y:S02]  /*0120*/  F2I.FTZ.U32.TRUNC.NTZ R13, R12 ;  /* 0x0000000c000d7305 */ /* 0x000064000021f000 */
[----:B0-----:R-:W-:Y:S02]  /*0130*/  IMAD.MOV.U32 R12, RZ, RZ, RZ ;  /* 0x000000ffff0c7224 */ /* 0x001fe400078e00ff */
[----:B-1----:R-:W-:Y:S01]  /*0140*/  IMAD.MOV R15, RZ, RZ, -R13 ;  /* 0x000000ffff0f7224 */ /* 0x002fe200078e0a0d */
[----:B--2---:R-:W-:Y:S02]  /*0150*/  SHF.R.U32.HI R10, RZ, 0x2, R9 ;  /* 0x00000002ff0a7819 */ /* 0x004fe40000011609 */
[----:B------:R-:W-:Y:S02]  /*0160*/  IADD3 R8, PT, PT, R8, 0x587c5, RZ ;  /* 0x000587c508087810 */ /* 0x000fe40007ffe0ff */
[----:B------:R-:W-:Y:S02]  /*0170*/  LOP3.LUT R10, R10, R9, RZ, 0x3c, !PT ;  /* 0x000000090a0a7212 */ /* 0x000fe400078e3cff */
[----:B---3--:R-:W-:-:S02]  /*0180*/  SHF.L.U32 R9, R5, 0x4, RZ ;  /* 0x0000000405097819 */ /* 0x008fc400000006ff */
[----:B------:R-:W-:Y:S01]  /*0190*/  MOV R17, R4 ;  /* 0x0000000400117202 */ /* 0x000fe20000000f00 */
[----:B------:R-:W-:Y:S01]  /*01a0*/  IMAD.SHL.U32 R11, R10, 0x2, RZ ;  /* 0x000000020a0b7824 */ /* 0x000fe200078e00ff */
[----:B----4-:R-:W-:-:S04]  /*01b0*/  MOV R16, R7 ;  /* 0x0000000700107202 */ /* 0x010fc80000000f00 */
[----:B------:R-:W-:Y:S01]  /*01c0*/  LOP3.LUT R10, R10, R11, R9, 0x96, !PT ;  /* 0x0000000b0a0a7212 */ /* 0x000fe200078e9609 */
[----:B------:R-:W-:Y:S01]  /*01d0*/  IMAD R9, R15, UR6, RZ ;  /* 0x000000060f097c24 */ /* 0x000fe2000f8e02ff */
[----:B------:R-:W-:Y:S02]  /*01e0*/  STG.E.64 desc[UR4][R2.64+0x8], R16 ;  /* 0x0000081002007986 */ /* 0x000fe4000c101b04 */
[----:B------:R-:W-:Y:S01]  /*01f0*/  LOP3.LUT R11, R10, R5, RZ, 0x3c, !PT ;  /* 0x000000050a0b7212 */ /* 0x000fe200078e3cff */
[----:B------:R-:W-:-:S03]  /*0200*/  IMAD.HI.U32 R12, R13, R9, R12 ;  /* 0x000000090d0c7227 */ /* 0x000fc600078e000c */
[----:B------:R-:W-:Y:S01]  /*0210*/  IADD3 R9, PT, PT, R11, R8, RZ ;  /* 0x000000080b097210 */ /* 0x000fe20007ffe0ff */
[----:B------:R-:W-:-:S04]  /*0220*/  IMAD.MOV.U32 R10, RZ, RZ, R5 ;  /* 0x000000ffff0a7224 */ /* 0x000fc800078e0005 */
[----:B------:R-:W-:Y:S01]  /*0230*/  IMAD.HI.U32 R12, R12, R9, RZ ;  /* 0x000000090c0c7227 */ /* 0x000fe200078e00ff */
[----:B------:R-:W-:Y:S03]  /*0240*/  STG.E.64 desc[UR4][R2.64+0x10], R10 ;  /* 0x0000100a02007986 */ /* 0x000fe6000c101b04 */
[----:B------:R-:W-:-:S04]  /*0250*/  IMAD.MOV R12, RZ, RZ, -R12 ;  /* 0x000000ffff0c7224 */ /* 0x000fc800078e0a0c */
[----:B------:R-:W-:Y:S01]  /*0260*/  IMAD R15, R12, UR6, R9 ;  /* 0x000000060c0f7c24 */ /* 0x000fe2000f8e0209 */
[----:B------:R-:W-:Y:S01]  /*0270*/  MOV R9, R6 ;  /* 0x0000000600097202 */ /* 0x000fe20000000f00 */
[----:B------:R-:W0:Y:S03]  /*0280*/  LDC.64 R12, c[0x0][0x380] ;  /* 0x0000e000ff0c7b82 */ /* 0x000e260000000a00 */
[----:B------:R-:W-:Y:S01]  /*0290*/  ISETP.GE.U32.AND P0, PT, R15, UR6, PT ;  /* 0x000000060f007c0c */ /* 0x000fe2000bf06070 */
[----:B------:R-:W-:-:S12]  /*02a0*/  STG.E.64 desc[UR4][R2.64], R8 ;  /* 0x0000000802007986 */ /* 0x000fd8000c101b04 */
[----:B------:R-:W-:-:S04]  /*02b0*/  @P0 IADD3 R15, PT, PT, R15, -UR6, RZ ;  /* 0x800000060f0f0c10 */ /* 0x000fc8000fffe0ff */
[----:B------:R-:W-:Y:S01]  /*02c0*/  ISETP.GE.U32.AND P0, PT, R15, UR6, PT ;  /* 0x000000060f007c0c */ /* 0x000fe2000bf06070 */
[----:B0-----:R-:W-:-:S12]  /*02d0*/  IMAD.WIDE R4, R0, 0x4, R12 ;  /* 0x0000000400047825 */ /* 0x001fd800078e020c */
[----:B------:R-:W-:Y:S01]  /*02e0*/  @P0 VIADD R15, R15, -UR6 ;  /* 0x800000060f0f0c36 */ /* 0x000fe20008000000 */
[----:B------:R-:W-:-:S05]  /*02f0*/  @!P1 LOP3.LUT R15, RZ, UR6, RZ, 0x33, !PT ;  /* 0x00000006ff0f9c12 */ /* 0x000fca000f8e33ff */
[----:B------:R-:W-:Y:S02]  /*0300*/  IMAD.WIDE R6, R15, 0x4, R12 ;  /* 0x000000040f067825 */ /* 0x000fe400078e020c */
[----:B------:R-:W2:Y:S04]  /*0310*/  LDG.E R13, desc[UR4][R4.64] ;  /* 0x00000004040d7981 */ /* 0x000ea8000c1e1900 */
[----:B------:R-:W3:Y:S04]  /*0320*/  LDG.E R15, desc[UR4][R6.64] ;  /* 0x00000004060f7981 */ /* 0x000ee8000c1e1900 */
[----:B---3--:R-:W-:Y:S04]  /*0330*/  STG.E desc[UR4][R4.64], R15 ;  /* 0x0000000f04007986 */ /* 0x008fe8000c101904 */
[----:B--2---:R-:W-:Y:S01]  /*0340*/  STG.E desc[UR4][R6.64], R13 ;  /* 0x0000000d06007986 */ /* 0x004fe2000c101904 */
[----:B------:R-:W-:Y:S05]  /*0350*/  EXIT ;  /* 0x000000000000794d */ /* 0x000fea0003800000 */
.L_x_0:
[----:B------:R-:W-:-:S00]  /*0360*/  BRA `(.L_x_0) ;  /* 0xfffffffc00fc7947 */ /* 0x000fc0000383ffff */
[----:B------:R-:W-:-:S00]  /*0370*/  NOP ;  /* 0x0000000000007918 */ /* 0x000fc00000000000 */
        /* <DEDUP_REMOVED lines=8> */
.L_x_13:


//--------------------- .text._Z12setup_kernelP17curandStateXORWOWm --------------------------
	.section	.text._Z12setup_kernelP17curandStateXORWOWm,"ax",@progbits
	.align	128
        .global         _Z12setup_kernelP17curandStateXORWOWm
        .type           _Z12setup_kernelP17curandStateXORWOWm,@function
        .size           _Z12setup_kernelP17curandStateXORWOWm,(.L_x_14 - _Z12setup_kernelP17curandStateXORWOWm)
        .other          _Z12setup_kernelP17curandStateXORWOWm,@"STO_CUDA_ENTRY STV_DEFAULT"
_Z12setup_kernelP17curandStateXORWOWm:
.text._Z12setup_kernelP17curandStateXORWOWm:
[----:B------:R-:W-:Y:S01]  /*0000*/  LDC R1, c[0x0][0x37c] ;  /* 0x0000df00ff017b82 */ /* 0x000fe20000000800 */
[----:B------:R-:W0:Y:S07]  /*0010*/  S2R R13, SR_TID.X ;  /* 0x00000000000d7919 */ /* 0x000e2e0000002100 */
[----:B------:R-:W1:Y:S01]  /*0020*/  LDC.64 R2, c[0x0][0x388] ;  /* 0x0000e200ff027b82 */ /* 0x000e620000000a00 */
[----:B------:R-:W2:Y:S01]  /*0030*/  LDCU.64 UR4, c[0x0][0x358] ;  /* 0x00006b00ff0477ac */ /* 0x000ea20008000a00 */
[----:B------:R-:W-:Y:S06]  /*0040*/  BSSY.RECONVERGENT B0, `(.L_x_1) ;  /* 0x00000e5000007945 */ /* 0x000fec0003800200 */
[----:B------:R-:W0:Y:S08]  /*0050*/  S2UR UR6, SR_CTAID.X ;  /* 0x00000000000679c3 */ /* 0x000e300000002500 */
[----:B------:R-:W0:Y:S08]  /*0060*/  LDC R4, c[0x0][0x360] ;  /* 0x0000d800ff047b82 */ /* 0x000e300000000800 */
[----:B------:R-:W3:Y:S01]  /*0070*/  LDC.64 R6, c[0x0][0x380] ;  /* 0x0000e000ff067b82 */ /* 0x000ee20000000a00 */
[----:B-1----:R-:W-:-:S02]  /*0080*/  LOP3.LUT R0, R2, 0xaad26b49, RZ, 0x3c, !PT ;  /* 0xaad26b4902007812 */ /* 0x002fc400078e3cff */
[----:B------:R-:W-:-:S03]  /*0090*/  LOP3.LUT R2, R3, 0xf7dcefdd, RZ, 0x3c, !PT ;  /* 0xf7dcefdd03027812 */ /* 0x000fc600078e3cff */
[----:B------:R-:W-:Y:S02]  /*00a0*/  IMAD R0, R0, 0x4182bed5, RZ ;  /* 0x4182bed500007824 */ /* 0x000fe400078e02ff */
[----:B------:R-:W-:Y:S02]  /*00b0*/  IMAD R3, R2, -0x658354e5, RZ ;  /* 0x9a7cab1b02037824 */ /* 0x000fe400078e02ff */
[C---:B------:R-:W-:Y:S01]  /*00c0*/  VIADD R5, R0.reuse, 0x75bcd15 ;  /* 0x075bcd1500057836 */ /* 0x040fe20000000000 */
[C---:B------:R-:W-:Y:S01]  /*00d0*/  LOP3.LUT R8, R0.reuse, 0x159a55e5, RZ, 0x3c, !PT ;  /* 0x159a55e500087812 */ /* 0x040fe200078e3cff */
[----:B------:R-:W-:Y:S01]  /*00e0*/  VIADD R11, R0, 0x583f19 ;  /* 0x00583f19000b7836 */ /* 0x000fe20000000000 */
[C---:B------:R-:W-:Y:S01]  /*00f0*/  LOP3.LUT R10, R3.reuse, 0x5491333, RZ, 0x3c, !PT ;  /* 0x05491333030a7812 */ /* 0x040fe200078e3cff */
[----:B------:R-:W-:Y:S02]  /*0100*/  VIADD R9, R3, 0x1f123bb5 ;  /* 0x1f123bb503097836 */ /* 0x000fe40000000000 */
[----:B0-----:R-:W-:Y:S01]  /*0110*/  IMAD R13, R4, UR6, R13 ;  /* 0x00000006040d7c24 */ /* 0x001fe2000f8e020d */
[----:B------:R-:W-:-:S04]  /*0120*/  IADD3 R4, PT, PT, R0, 0x64f0c9, R3 ;  /* 0x0064f0c900047810 */ /* 0x000fc80007ffe003 */
[C---:B------:R-:W-:Y:S01]  /*0130*/  ISETP.NE.AND P0, PT, R13.reuse, RZ, PT ;  /* 0x000000ff0d00720c */ /* 0x040fe20003f05270 */
[----:B---3--:R-:W-:-:S05]  /*0140*/  IMAD.WIDE R6, R13, 0x30, R6 ;  /* 0x000000300d067825 */ /* 0x008fca00078e0206 */
[----:B--2---:R0:W-:Y:S04]  /*0150*/  STG.E.64 desc[UR4][R6.64], R4 ;  /* 0x0000000406007986 */ /* 0x0041e8000c101b04 */
[----:B------:R0:W-:Y:S04]  /*0160*/  STG.E.64 desc[UR4][R6.64+0x8], R8 ;  /* 0x0000080806007986 */ /* 0x0001e8000c101b04 */
[----:B------:R0:W-:Y:S01]  /*0170*/  STG.E.64 desc[UR4][R6.64+0x10], R10 ;  /* 0x0000100a06007986 */ /* 0x0001e2000c101b04 */
[----:B------:R-:W-:Y:S05]  /*0180*/  @!P0 BRA `(.L_x_2) ;  /* 0x0000000c00408947 */ /* 0x000fea0003800000 */
[----:B------:R-:W-:Y:S01]  /*0190*/  SHF.R.S32.HI R0, RZ, 0x1f, R13 ;  /* 0x0000001fff007819 */ /* 0x000fe2000001140d */
[----:B------:R-:W-:-:S07]  /*01a0*/  IMAD.MOV.U32 R12, RZ, RZ, RZ ;  /* 0x000000ffff0c7224 */ /* 0x000fce00078e00ff */
.L_x_8:
[----:B-1----:R-:W-:Y:S01]  /*01b0*/  LOP3.LUT R2, R13, 0x3, RZ, 0xc0, !PT ;  /* 0x000000030d027812 */ /* 0x002fe200078ec0ff */
[----:B------:R-:W-:Y:S03]  /*01c0*/  BSSY.RECONVERGENT B1, `(.L_x_3) ;  /* 0x00000c6000017945 */ /* 0x000fe60003800200 */
[----:B------:R-:W-:-:S04]  /*01d0*/  ISETP.NE.U32.AND P0, PT, R2, RZ, PT ;  /* 0x000000ff0200720c */ /* 0x000fc80003f05070 */
[----:B------:R-:W-:-:S13]  /*01e0*/  ISETP.NE.AND.EX P0, PT, RZ, RZ, PT, P0 ;  /* 0x000000ffff00720c */ /* 0x000fda0003f05300 */
[----:B------:R-:W-:Y:S05]  /*01f0*/  @!P0 BRA `(.L_x_4) ;  /* 0x0000000c00088947 */ /* 0x000fea0003800000 */
[----:B0-----:R-:W0:Y:S01]  /*0200*/  LDC.64 R8, c[0x4][RZ] ;  /* 0x01000000ff087b82 */ /* 0x001e220000000a00 */
[----:B------:R-:W-:Y:S02]  /*0210*/  IMAD.MOV.U32 R14, RZ, RZ, RZ ;  /* 0x000000ffff0e7224 */ /* 0x000fe400078e00ff */
[----:B0-----:R-:W-:-:S07]  /*0220*/  IMAD.WIDE.U32 R8, R12, 0xc80, R8 ;  /* 0x00000c800c087825 */ /* 0x001fce00078e0008 */
.L_x_7:
[----:B-1----:R-:W-:Y:S01]  /*0230*/  IMAD.MOV.U32 R15, RZ, RZ, RZ ;  /* 0x000000ffff0f7224 */ /* 0x002fe200078e00ff */
[----:B------:R-:W-:Y:S01]  /*0240*/  CS2R R2, SRZ ;  /* 0x0000000000027805 */ /* 0x000fe2000001ff00 */
[----:B------:R-:W-:Y:S01]  /*0250*/  IMAD.MOV.U32 R17, RZ, RZ, RZ ;  /* 0x000000ffff117224 */ /* 0x000fe200078e00ff */
[----:B------:R-:W-:-:S07]  /*0260*/  CS2R R4, SRZ ;  /* 0x0000000000047805 */ /* 0x000fce000001ff00 */
.L_x_6:
[----:B------:R-:W-:-:S05]  /*0270*/  IMAD.WIDE.U32 R10, R17, 0x4, R6 ;  /* 0x00000004110a7825 */ /* 0x000fca00078e0006 */
[----:B------:R0:W5:Y:S01]  /*0280*/  LDG.E R16, desc[UR4][R10.64+0x4] ;  /* 0x000004040a107981 */ /* 0x000162000c1e1900 */
[----:B------:R-:W-:-:S07]  /*0290*/  IMAD.MOV.U32 R19, RZ, RZ, RZ ;  /* 0x000000ffff137224 */ /* 0x000fce00078e00ff */
.L_x_5:
[----:B-----5:R-:W-:Y:S01]  /*02a0*/  SHF.R.U32.HI R24, RZ, R19, R16 ;  /* 0x00000013ff187219 */ /* 0x020fe20000011610 */
[----:B0-----:R-:W-:-:S03]  /*02b0*/  IMAD.SHL.U32 R10, R17, 0x20, RZ ;  /* 0x00000020110a7824 */ /* 0x001fc600078e00ff */
[----:B------:R-:W-:Y:S01]  /*02c0*/  LOP3.LUT R11, R24, 0x1, RZ, 0xc0, !PT ;  /* 0x00000001180b7812 */ /* 0x000fe200078ec0ff */
[----:B------:R-:W-:-:S03]  /*02d0*/  IMAD.IADD R10, R10, 0x1, R19 ;  /* 0x000000010a0a7824 */ /* 0x000fc600078e0213 */
[----:B------:R-:W-:Y:S01]  /*02e0*/  ISETP.NE.U32.AND P0, PT, R11, 0x1, PT ;  /* 0x000000010b00780c */ /* 0x000fe20003f05070 */
[----:B------:R-:W-:-:S03]  /*02f0*/  IMAD R11, R10, 0x5, RZ ;  /* 0x000000050a0b7824 */ /* 0x000fc600078e02ff */
[----:B------:R-:W-:Y:S01]  /*0300*/  R2P PR, R24, 0x7e ;  /* 0x0000007e18007804 */ /* 0x000fe20000000000 */
[----:B------:R-:W-:-:S08]  /*0310*/  IMAD.WIDE.U32 R10, R11, 0x4, R8 ;  /* 0x000000040b0a7825 */ /* 0x000fd000078e0008 */
[----:B------:R-:W2:Y:S04]  /*0320*/  @!P0 LDG.E R18, desc[UR4][R10.64] ;  /* 0x000000040a128981 */ /* 0x000ea8000c1e1900 */
[----:B------:R-:W3:Y:S04]  /*0330*/  @!P0 LDG.E R20, desc[UR4][R10.64+0x10] ;  /* 0x000010040a148981 */ /* 0x000ee8000c1e1900 */
[----:B------:R-:W4:Y:S04]  /*0340*/  @P1 LDG.E R22, desc[UR4][R10.64+0x14] ;  /* 0x000014040a161981 */ /* 0x000f28000c1e1900 */
[----:B------:R-:W4:Y:S04]  /*0350*/  @P2 LDG.E R26, desc[UR4][R10.64+0x28] ;  /* 0x000028040a1a2981 */ /* 0x000f28000c1e1900 */
[----:B------:R-:W4:Y:S04]  /*0360*/  @!P0 LDG.E R21, desc[UR4][R10.64+0x4] ;  /* 0x000004040a158981 */ /* 0x000f28000c1e1900 */
[----:B------:R-:W4:Y:S04]  /*0370*/  @!P0 LDG.E R23, desc[UR4][R10.64+0xc] ;  /* 0x00000c040a178981 */ /* 0x000f28000c1e1900 */
[----:B------:R-:W4:Y:S04]  /*0380*/  @P1 LDG.E R25, desc[UR4][R10.64+0x18] ;  /* 0x000018040a191981 */ /* 0x000f28000c1e1900 */
[----:B------:R-:W4:Y:S04]  /*0390*/  @P3 LDG.E R28, desc[UR4][R10.64+0x3c] ;  /* 0x00003c040a1c3981 */ /* 0x000f28000c1e1900 */
[----:B------:R-:W4:Y:S01]  /*03a0*/  @P6 LDG.E R27, desc[UR4][R10.64+0x7c] ;  /* 0x00007c040a1b6981 */ /* 0x000f22000c1e1900 */
[----:B--2---:R-:W-:-:S03]  /*03b0*/  @!P0 LOP3.LUT R15, R15, R18, RZ, 0x3c, !PT ;  /* 0x000000120f0f8212 */ /* 0x004fc600078e3cff */
[----:B------:R-:W2:Y:S01]  /*03c0*/  @!P0 LDG.E R18, desc[UR4][R10.64+0x8] ;  /* 0x000008040a128981 */ /* 0x000ea2000c1e1900 */
[----:B---3--:R-:W-:-:S03]  /*03d0*/  @!P0 LOP3.LUT R3, R3, R20, RZ, 0x3c, !PT ;  /* 0x0000001403038212 */ /* 0x008fc600078e3cff */
[----:B------:R-:W3:Y:S01]  /*03e0*/  @P1 LDG.E R20, desc[UR4][R10.64+0x24] ;  /* 0x000024040a141981 */ /* 0x000ee2000c1e1900 */
[----:B----4-:R-:W-:-:S03]  /*03f0*/  @P1 LOP3.LUT R15, R15, R22, RZ, 0x3c, !PT ;  /* 0x000000160f0f1212 */ /* 0x010fc600078e3cff */
[----:B------:R-:W4:Y:S01]  /*0400*/  @P2 LDG.E R22, desc[UR4][R10.64+0x38] ;  /* 0x000038040a162981 */ /* 0x000f22000c1e1900 */
[----:B------:R-:W-:-:S03]  /*0410*/  @P2 LOP3.LUT R15, R15, R26, RZ, 0x3c, !PT ;  /* 0x0000001a0f0f2212 */ /* 0x000fc600078e3cff */
[----:B------:R-:W4:Y:S01]  /*0420*/  @P4 LDG.E R26, desc[UR4][R10.64+0x50] ;  /* 0x000050040a1a4981 */ /* 0x000f22000c1e1900 */
[----:B------:R-:W-:-:S03]  /*0430*/  @!P0 LOP3.LUT R4, R4, R21, RZ, 0x3c, !PT ;  /* 0x0000001504048212 */ /* 0x000fc600078e3cff */
[----:B------:R-:W4:Y:S01]  /*0440*/  @P1 LDG.E R21, desc[UR4][R10.64+0x20] ;  /* 0x000020040a151981 */ /* 0x000f22000c1e1900 */
[----:B------:R-:W-:-:S03]  /*0450*/  @!P0 LOP3.LUT R2, R2, R23, RZ, 0x3c, !PT ;  /* 0x0000001702028212 */ /* 0x000fc600078e3cff */
[----:B------:R-:W4:Y:S01]  /*0460*/  @P2 LDG.E R23, desc[UR4][R10.64+0x2c] ;  /* 0x00002c040a172981 */ /* 0x000f22000c1e1900 */
[----:B------:R-:W-:-:S03]  /*0470*/  @P1 LOP3.LUT R4, R4, R25, RZ, 0x3c, !PT ;  /* 0x0000001904041212 */ /* 0x000fc600078e3cff */
[----:B------:R-:W4:Y:S01]  /*0480*/  @P2 LDG.E R25, desc[UR4][R10.64+0x34] ;  /* 0x000034040a192981 */ /* 0x000f22000c1e1900 */
[----:B--2---:R-:W-:-:S03]  /*0490*/  @!P0 LOP3.LUT R5, R5, R18, RZ, 0x3c, !PT ;  /* 0x0000001205058212 */ /* 0x004fc600078e3cff */
[----:B------:R-:W2:Y:S01]  /*04a0*/  @P1 LDG.E R18, desc[UR4][R10.64+0x1c] ;  /* 0x00001c040a121981 */ /* 0x000ea2000c1e1900 */
[----:B---3--:R-:W-:-:S03]  /*04b0*/  @P1 LOP3.LUT R3, R3, R20, RZ, 0x3c, !PT ;  /* 0x0000001403031212 */ /* 0x008fc600078e3cff */
[----:B------:R-:W3:Y:S01]  /*04c0*/  @P2 LDG.E R20, desc[UR4][R10.64+0x30] ;  /* 0x000030040a142981 */ /* 0x000ee2000c1e1900 */
[----:B----4-:R-:W-:-:S03]  /*04d0*/  @P2 LOP3.LUT R3, R3, R22, RZ, 0x3c, !PT ;  /* 0x0000001603032212 */ /* 0x010fc600078e3cff */
[----:B------:R-:W4:Y:S01]  /*04e0*/  @P3 LDG.E R22, desc[UR4][R10.64+0x4c] ;  /* 0x00004c040a163981 */ /* 0x000f22000c1e1900 */
[----:B------:R-:W-:-:S04]  /*04f0*/  @P3 LOP3.LUT R15, R15, R28, RZ, 0x3c, !PT ;  /* 0x0000001c0f0f3212 */ /* 0x000fc800078e3cff */
[----:B------:R-:W-:Y:S02]  /*0500*/  @P4 LOP3.LUT R15, R15, R26, RZ, 0x3c, !PT ;  /* 0x0000001a0f0f4212 */ /* 0x000fe400078e3cff */
[----:B------:R-:W-:Y:S01]  /*0510*/  @P1 LOP3.LUT R2, R2, R21, RZ, 0x3c, !PT ;  /* 0x0000001502021212 */ /* 0x000fe200078e3cff */
[----:B------:R-:W4:Y:S04]  /*0520*/  @P5 LDG.E R26, desc[UR4][R10.64+0x64] ;  /* 0x000064040a1a5981 */ /* 0x000f28000c1e1900 */
[----:B------:R-:W4:Y:S01]  /*0530*/  @P3 LDG.E R21, desc[UR4][R10.64+0x40] ;  /* 0x000040040a153981 */ /* 0x000f22000c1e1900 */
[----:B------:R-:W-:Y:S02]  /*0540*/  @P2 LOP3.LUT R4, R4, R23, RZ, 0x3c, !PT ;  /* 0x0000001704042212 */ /* 0x000fe400078e3cff */
[----:B------:R-:W-:Y:S01]  /*0550*/  @P2 LOP3.LUT R2, R2, R25, RZ, 0x3c, !PT ;  /* 0x0000001902022212 */ /* 0x000fe200078e3cff */
[----:B------:R-:W4:Y:S04]  /*0560*/  @P3 LDG.E R23, desc[UR4][R10.64+0x48] ;  /* 0x000048040a173981 */ /* 0x000f28000c1e1900 */
[----:B------:R-:W4:Y:S01]  /*0570*/  @P4 LDG.E R25, desc[UR4][R10.64+0x54] ;  /* 0x000054040a194981 */ /* 0x000f22000c1e1900 */
[----:B--2---:R-:W-:-:S03]  /*0580*/  @P1 LOP3.LUT R5, R5, R18, RZ, 0x3c, !PT ;  /* 0x0000001205051212 */ /* 0x004fc600078e3cff */
[----:B------:R-:W2:Y:S01]  /*0590*/  @P3 LDG.E R18, desc[UR4][R10.64+0x44] ;  /* 0x000044040a123981 */ /* 0x000ea2000c1e1900 */
[----:B---3--:R-:W-:-:S03]  /*05a0*/  @P2 LOP3.LUT R5, R5, R20, RZ, 0x3c, !PT ;  /* 0x0000001405052212 */ /* 0x008fc600078e3cff */
[----:B------:R-:W3:Y:S01]  /*05b0*/  @P4 LDG.E R20, desc[UR4][R10.64+0x58] ;  /* 0x000058040a144981 */ /* 0x000ee2000c1e1900 */
[----:B----4-:R-:W-:-:S03]  /*05c0*/  @P3 LOP3.LUT R3, R3, R22, RZ, 0x3c, !PT ;  /* 0x0000001603033212 */ /* 0x010fc600078e3cff */
[----:B------:R-:W4:Y:S01]  /*05d0*/  @P4 LDG.E R22, desc[UR4][R10.64+0x60] ;  /* 0x000060040a164981 */ /* 0x000f22000c1e1900 */
[----:B------:R-:W-:Y:S02]  /*05e0*/  LOP3.LUT P0, RZ, R24, 0x80, RZ, 0xc0, !PT ;  /* 0x0000008018ff7812 */ /* 0x000fe4000780c0ff */
[----:B------:R-:W-:Y:S02]  /*05f0*/  @P5 LOP3.LUT R15, R15, R26, RZ, 0x3c, !PT ;  /* 0x0000001a0f0f5212 */ /* 0x000fe400078e3cff */
[----:B------:R-:W4:Y:S01]  /*0600*/  @P6 LDG.E R26, desc[UR4][R10.64+0x78] ;  /* 0x000078040a1a6981 */ /* 0x000f22000c1e1900 */
[----:B------:R-:W-:-:S03]  /*0610*/  @P3 LOP3.LUT R4, R4, R21, RZ, 0x3c, !PT ;  /* 0x0000001504043212 */ /* 0x000fc600078e3cff */
[----:B------:R-:W4:Y:S01]  /*0620*/  @P4 LDG.E R21, desc[UR4][R10.64+0x5c] ;  /* 0x00005c040a154981 */ /* 0x000f22000c1e1900 */
[----:B------:R-:W-:-:S03]  /*0630*/  @P3 LOP3.LUT R2, R2, R23, RZ, 0x3c, !PT ;  /* 0x0000001702023212 */ /* 0x000fc600078e3cff */
[----:B------:R-:W4:Y:S01]  /*0640*/  @P5 LDG.E R23, desc[UR4][R10.64+0x68] ;  /* 0x000068040a175981 */ /* 0x000f22000c1e1900 */
[----:B------:R-:W-:-:S03]  /*0650*/  @P4 LOP3.LUT R4, R4, R25, RZ, 0x3c, !PT ;  /* 0x0000001904044212 */ /* 0x000fc600078e3cff */
[----:B------:R-:W4:Y:S01]  /*0660*/  @P5 LDG.E R25, desc[UR4][R10.64+0x70] ;  /* 0x000070040a195981 */ /* 0x000f22000c1e1900 */
[----:B--2---:R-:W-:-:S03]  /*0670*/  @P3 LOP3.LUT R5, R5, R18, RZ, 0x3c, !PT ;  /* 0x0000001205053212 */ /* 0x004fc600078e3cff */
[----:B------:R-:W2:Y:S01]  /*0680*/  @P5 LDG.E R18, desc[UR4][R10.64+0x6c] ;  /* 0x00006c040a125981 */ /* 0x000ea2000c1e1900 */
[----:B---3--:R-:W-:-:S03]  /*0690*/  @P4 LOP3.LUT R5, R5, R20, RZ, 0x3c, !PT ;  /* 0x0000001405054212 */ /* 0x008fc600078e3cff */
[----:B------:R-:W3:Y:S01]  /*06a0*/  @P5 LDG.E R20, desc[UR4][R10.64+0x74] ;  /* 0x000074040a145981 */ /* 0x000ee2000c1e1900 */
[----:B----4-:R-:W-:-:S03]  /*06b0*/  @P4 LOP3.LUT R3, R3, R22, RZ, 0x3c, !PT ;  /* 0x0000001603034212 */ /* 0x010fc600078e3cff */
[----:B------:R-:W4:Y:S01]  /*06c0*/  @P0 LDG.E R22, desc[UR4][R10.64+0x8c] ;  /* 0x00008c040a160981 */ /* 0x000f22000c1e1900 */
[----:B------:R-:W-:-:S03]  /*06d0*/  @P6 LOP3.LUT R15, R15, R26, RZ, 0x3c, !PT ;  /* 0x0000001a0f0f6212 */ /* 0x000fc600078e3cff */
        /* <DEDUP_REMOVED lines=13> */
[----:B------:R-:W-:Y:S02]  /*07b0*/  @P6 LOP3.LUT R4, R4, R27, RZ, 0x3c, !PT ;  /* 0x0000001b04046212 */ /* 0x000fe400078e3cff */
[----:B------:R-:W-:Y:S02]  /*07c0*/  @P6 LOP3.LUT R2, R2, R21, RZ, 0x3c, !PT ;  /* 0x0000001502026212 */ /* 0x000fe400078e3cff */
[----:B------:R-:W-:Y:S02]  /*07d0*/  @P0 LOP3.LUT R4, R4, R23, RZ, 0x3c, !PT ;  /* 0x0000001704040212 */ /* 0x000fe400078e3cff */
[----:B------:R-:W-:Y:S02]  /*07e0*/  @P0 LOP3.LUT R2, R2, R25, RZ, 0x3c, !PT ;  /* 0x0000001902020212 */ /* 0x000fe400078e3cff */
[----:B--2---:R-:W-:Y:S02]  /*07f0*/  @P6 LOP3.LUT R5, R5, R18, RZ, 0x3c, !PT ;  /* 0x0000001205056212 */ /* 0x004fe400078e3cff */
[----:B---3--:R-:W-:-:S02]  /*0800*/  @P6 LOP3.LUT R3, R3, R20, RZ, 0x3c, !PT ;  /* 0x0000001403036212 */ /* 0x008fc400078e3cff */
[----:B----4-:R-:W-:Y:S02]  /*0810*/  @P0 LOP3.LUT R5, R5, R22, RZ, 0x3c, !PT ;  /* 0x0000001605050212 */ /* 0x010fe400078e3cff */
[----:B------:R-:W-:Y:S02]  /*0820*/  @P0 LOP3.LUT R3, R3, R26, RZ, 0x3c, !PT ;  /* 0x0000001a03030212 */ /* 0x000fe400078e3cff */
[----:B------:R-:W-:-:S13]  /*0830*/  R2P PR, R24.B1, 0x7f ;  /* 0x0000007f18007804 */ /* 0x000fda0000001000 */
[----:B------:R-:W2:Y:S04]  /*0840*/  @P0 LDG.E R18, desc[UR4][R10.64+0xa0] ;  /* 0x0000a0040a120981 */ /* 0x000ea8000c1e1900 */
[----:B------:R-:W3:Y:S04]  /*0850*/  @P1 LDG.E R22, desc[UR4][R10.64+0xb4] ;  /* 0x0000b4040a161981 */ /* 0x000ee8000c1e1900 */
[----:B------:R-:W4:Y:S04]  /*0860*/  @P2 LDG.E R26, desc[UR4][R10.64+0xc8] ;  /* 0x0000c8040a1a2981 */ /* 0x000f28000c1e1900 */
[----:B------:R-:W4:Y:S04]  /*0870*/  @P3 LDG.E R28, desc[UR4][R10.64+0xdc] ;  /* 0x0000dc040a1c3981 */ /* 0x000f28000c1e1900 */
[----:B------:R-:W4:Y:S04]  /*0880*/  @P0 LDG.E R23, desc[UR4][R10.64+0xa4] ;  /* 0x0000a4040a170981 */ /* 0x000f28000c1e1900 */
[----:B------:R-:W4:Y:S04]  /*0890*/  @P0 LDG.E R20, desc[UR4][R10.64+0xa8] ;  /* 0x0000a8040a140981 */ /* 0x000f28000c1e1900 */
[----:B------:R-:W4:Y:S04]  /*08a0*/  @P4 LDG.E R25, desc[UR4][R10.64+0xf0] ;  /* 0x0000f0040a194981 */ /* 0x000f28000c1e1900 */
        /* <DEDUP_REMOVED lines=21> */
[----:B------:R-:W-:Y:S02]  /*0a00*/  LOP3.LUT P0, RZ, R24, 0x8000, RZ, 0xc0, !PT ;  /* 0x0000800018ff7812 */ /* 0x000fe4000780c0ff */
[----:B----4-:R-:W-:Y:S01]  /*0a10*/  @P5 LOP3.LUT R15, R15, R26, RZ, 0x3c, !PT ;  /* 0x0000001a0f0f5212 */ /* 0x010fe200078e3cff */
[----:B------:R-:W4:Y:S04]  /*0a20*/  @P3 LDG.E R24, desc[UR4][R10.64+0xe4] ;  /* 0x0000e4040a183981 */ /* 0x000f28000c1e1900 */
[----:B------:R-:W2:Y:S01]  /*0a30*/  @P6 LDG.E R26, desc[UR4][R10.64+0x118] ;  /* 0x000118040a1a6981 */ /* 0x000ea2000c1e1900 */
        /* <DEDUP_REMOVED lines=8> */
[----:B---3--:R-:W-:-:S03]  /*0ac0*/  @P2 LOP3.LUT R3, R3, R22, RZ, 0x3c, !PT ;  /* 0x0000001603032212 */ /* 0x008fc600078e3cff */
[----:B------:R-:W3:Y:S01]  /*0ad0*/  @P4 LDG.E R22, desc[UR4][R10.64+0x100] ;  /* 0x000100040a164981 */ /* 0x000ee2000c1e1900 */
[----:B--2---:R-:W-:-:S03]  /*0ae0*/  @P6 LOP3.LUT R15, R15, R26, RZ, 0x3c, !PT ;  /* 0x0000001a0f0f6212 */ /* 0x004fc600078e3cff */
[----:B------:R-:W2:Y:S01]  /*0af0*/  @P0 LDG.E R26, desc[UR4][R10.64+0x12c] ;  /* 0x00012c040a1a0981 */ /* 0x000ea2000c1e1900 */
[----:B----4-:R-:W-:-:S03]  /*0b00*/  @P2 LOP3.LUT R2, R2, R23, RZ, 0x3c, !PT ;  /* 0x0000001702022212 */ /* 0x010fc600078e3cff */
[----:B------:R-:W4:Y:S01]  /*0b10*/  @P4 LDG.E R23, desc[UR4][R10.64+0xfc] ;  /* 0x0000fc040a174981 */ /* 0x000f22000c1e1900 */
[----:B------:R-:W-:-:S03]  /*0b20*/  @P2 LOP3.LUT R5, R5, R20, RZ, 0x3c, !PT ;  /* 0x0000001405052212 */ /* 0x000fc600078e3cff */
[----:B------:R-:W4:Y:S01]  /*0b30*/  @P4 LDG.E R20, desc[UR4][R10.64+0xf8] ;  /* 0x0000f8040a144981 */ /* 0x000f22000c1e1900 */
[----:B------:R-:W-:Y:S02]  /*0b40*/  @P3 LOP3.LUT R2, R2, R27, RZ, 0x3c, !PT ;  /* 0x0000001b02023212 */ /* 0x000fe400078e3cff */
[----:B------:R-:W-:Y:S01]  /*0b50*/  @P3 LOP3.LUT R4, R4, R25, RZ, 0x3c, !PT ;  /* 0x0000001904043212 */ /* 0x000fe200078e3cff */
[----:B------:R-:W4:Y:S01]  /*0b60*/  @P5 LDG.E R27, desc[UR4][R10.64+0x110] ;  /* 0x000110040a1b5981 */ /* 0x000f22000c1e1900 */
[----:B------:R-:W-:-:S03]  /*0b70*/  @P3 LOP3.LUT R5, R5, R24, RZ, 0x3c, !PT ;  /* 0x0000001805053212 */ /* 0x000fc600078e3cff */
[----:B------:R-:W4:Y:S04]  /*0b80*/  @P5 LDG.E R25, desc[UR4][R10.64+0x108] ;  /* 0x000108040a195981 */ /* 0x000f28000c1e1900 */
        /* <DEDUP_REMOVED lines=19> */
[----:B------:R-:W-:-:S05]  /*0cc0*/  VIADD R19, R19, 0x10 ;  /* 0x0000001013137836 */ /* 0x000fca0000000000 */
[----:B------:R-:W-:Y:S02]  /*0cd0*/  ISETP.NE.AND P1, PT, R19, 0x20, PT ;  /* 0x000000201300780c */ /* 0x000fe40003f25270 */
[----:B------:R-:W-:Y:S02]  /*0ce0*/  @P5 LOP3.LUT R3, R3, R18, RZ, 0x3c, !PT ;  /* 0x0000001203035212 */ /* 0x000fe400078e3cff */
[----:B------:R-:W-:Y:S02]  /*0cf0*/  @P6 LOP3.LUT R4, R4, R21, RZ, 0x3c, !PT ;  /* 0x0000001504046212 */ /* 0x000fe400078e3cff */
[----:B---3--:R-:W-:-:S04]  /*0d00*/  @P6 LOP3.LUT R3, R3, R22, RZ, 0x3c, !PT ;  /* 0x0000001603036212 */ /* 0x008fc800078e3cff */
[----:B--2---:R-:W-:Y:S02]  /*0d10*/  @P0 LOP3.LUT R3, R3, R26, RZ, 0x3c, !PT ;  /* 0x0000001a03030212 */ /* 0x004fe400078e3cff */
[----:B----4-:R-:W-:Y:S02]  /*0d20*/  @P6 LOP3.LUT R2, R2, R23, RZ, 0x3c, !PT ;  /* 0x0000001702026212 */ /* 0x010fe400078e3cff */
[----:B------:R-:W-:Y:S02]  /*0d30*/  @P6 LOP3.LUT R5, R5, R20, RZ, 0x3c, !PT ;  /* 0x0000001405056212 */ /* 0x000fe400078e3cff */
[----:B------:R-:W-:Y:S02]  /*0d40*/  @P0 LOP3.LUT R2, R2, R27, RZ, 0x3c, !PT ;  /* 0x0000001b02020212 */ /* 0x000fe400078e3cff */
[----:B------:R-:W-:Y:S02]  /*0d50*/  @P0 LOP3.LUT R4, R4, R25, RZ, 0x3c, !PT ;  /* 0x0000001904040212 */ /* 0x000fe400078e3cff */
[----:B------:R-:W-:Y:S01]  /*0d60*/  @P0 LOP3.LUT R5, R5, R24, RZ, 0x3c, !PT ;  /* 0x0000001805050212 */ /* 0x000fe200078e3cff */
[----:B------:R-:W-:Y:S06]  /*0d70*/  @P1 BRA `(.L_x_5) ;  /* 0xfffffff400481947 */ /* 0x000fec000383ffff */
[----:B------:R-:W-:-:S05]  /*0d80*/  VIADD R17, R17, 0x1 ;  /* 0x0000000111117836 */ /* 0x000fca0000000000 */
[----:B------:R-:W-:-:S13]  /*0d90*/  ISETP.NE.AND P0, PT, R17, 0x5, PT ;  /* 0x000000051100780c */ /* 0x000fda0003f05270 */
[----:B------:R-:W-:Y:S05]  /*0da0*/  @P0 BRA `(.L_x_6) ;  /* 0xfffffff400300947 */ /* 0x000fea000383ffff */
[----:B------:R1:W-:Y:S01]  /*0db0*/  STG.E.64 desc[UR4][R6.64+0x8], R4 ;  /* 0x0000080406007986 */ /* 0x0003e2000c101b04 */
[----:B------:R-:W-:Y:S01]  /*0dc0*/  VIADD R14, R14, 0x1 ;  /* 0x000000010e0e7836 */ /* 0x000fe20000000000 */
[----:B------:R-:W-:Y:S02]  /*0dd0*/  LOP3.LUT R11, R13, 0x3, RZ, 0xc0, !PT ;  /* 0x000000030d0b7812 */ /* 0x000fe400078ec0ff */
[----:B------:R1:W-:Y:S02]  /*0de0*/  STG.E.64 desc[UR4][R6.64+0x10], R2 ;  /* 0x0000100206007986 */ /* 0x0003e4000c101b04 */
[----:B------:R-:W-:Y:S02]  /*0df0*/  ISETP.GE.U32.AND P0, PT, R14, R11, PT ;  /* 0x0000000b0e00720c */ /* 0x000fe40003f06070 */
[----:B------:R1:W-:Y:S11]  /*0e00*/  STG.E desc[UR4][R6.64+0x4], R15 ;  /* 0x0000040f06007986 */ /* 0x0003f6000c101904 */
[----:B------:R-:W-:Y:S05]  /*0e10*/  @!P0 BRA `(.L_x_7) ;  /* 0xfffffff400048947 */ /* 0x000fea000383ffff */
.L_x_4:
[----:B------:R-:W-:Y:S05]  /*0e20*/  BSYNC.RECONVERGENT B1 ;  /* 0x0000000000017941 */ /* 0x000fea0003800200 */
.L_x_3:
[C---:B------:R-:W-:Y:S01]  /*0e30*/  ISETP.GT.U32.AND P0, PT, R13.reuse, 0x3, PT ;  /* 0x000000030d00780c */ /* 0x040fe20003f04070 */
[----:B------:R-:W-:Y:S01]  /*0e40*/  VIADD R12, R12, 0x1 ;  /* 0x000000010c0c7836 */ /* 0x000fe20000000000 */
[--C-:B------:R-:W-:Y:S02]  /*0e50*/  SHF.R.U64 R13, R13, 0x2, R0.reuse ;  /* 0x000000020d0d7819 */ /* 0x100fe40000001200 */
[----:B------:R-:W-:Y:S02]  /*0e60*/  ISETP.GT.U32.AND.EX P0, PT, R0, RZ, PT, P0 ;  /* 0x000000ff0000720c */ /* 0x000fe40003f04100 */
[----:B------:R-:W-:-:S11]  /*0e70*/  SHF.R.U32.HI R0, RZ, 0x2, R0 ;  /* 0x00000002ff007819 */ /* 0x000fd60000011600 */
[----:B------:R-:W-:Y:S05]  /*0e80*/  @P0 BRA `(.L_x_8) ;  /* 0xfffffff000c80947 */ /* 0x000fea000383ffff */
.L_x_2:
[----:B------:R-:W-:Y:S05]  /*0e90*/  BSYNC.RECONVERGENT B0 ;  /* 0x0000000000007941 */ /* 0x000fea0003800200 */
.L_x_1:
[----:B------:R-:W-:Y:S04]  /*0ea0*/  STG.E.64 desc[UR4][R6.64+0x18], RZ ;  /* 0x000018ff06007986 */ /* 0x000fe8000c101b04 */
[----:B------:R-:W-:Y:S04]  /*0eb0*/  STG.E desc[UR4][R6.64+0x20], RZ ;  /* 0x000020ff06007986 */ /* 0x000fe8000c101904 */
[----:B------:R-:W-:Y:S01]  /*0ec0*/  STG.E.64 desc[UR4][R6.64+0x28], RZ ;  /* 0x000028ff06007986 */ /* 0x000fe2000c101b04 */
[----:B------:R-:W-:Y:S05]  /*0ed0*/  EXIT ;  /* 0x000000000000794d */ /* 0x000fea0003800000 */
.L_x_9:
        /* <DEDUP_REMOVED lines=10> */
.L_x_14:


//--------------------- .text._Z18find_min_atomicMinPiiS_ --------------------------
	.section	.text._Z18find_min_atomicMinPiiS_,"ax",@progbits
	.align	128
        .global         _Z18find_min_atomicMinPiiS_
        .type           _Z18find_min_atomicMinPiiS_,@function
        .size           _Z18find_min_atomicMinPiiS_,(.L_x_15 - _Z18find_min_atomicMinPiiS_)
        .other          _Z18find_min_atomicMinPiiS_,@"STO_CUDA_ENTRY STV_DEFAULT"
_Z18find_min_atomicMinPiiS_:
.text._Z18find_min_atomicMinPiiS_:
[----:B------:R-:W-:Y:S01]  /*0000*/  LDC R1, c[0x0][0x37c] ;  /* 0x0000df00ff017b82 */ /* 0x000fe20000000800 */
[----:B------:R-:W0:Y:S01]  /*0010*/  S2R R5, SR_TID.X ;  /* 0x0000000000057919 */ /* 0x000e220000002100 */
[----:B------:R-:W0:Y:S01]  /*0020*/  LDCU UR4, c[0x0][0x360] ;  /* 0x00006c00ff0477ac */ /* 0x000e220008000800 */
[----:B------:R-:W0:Y:S01]  /*0030*/  S2R R0, SR_CTAID.X ;  /* 0x0000000000007919 */ /* 0x000e220000002500 */
[----:B------:R-:W1:Y:S01]  /*0040*/  LDCU UR5, c[0x0][0x388] ;  /* 0x00007100ff0577ac */ /* 0x000e620008000800 */
[----:B0-----:R-:W-:-:S05]  /*0050*/  IMAD R5, R0, UR4, R5 ;  /* 0x0000000400057c24 */ /* 0x001fca000f8e0205 */
[----:B-1----:R-:W-:-:S13]  /*0060*/  ISETP.GE.AND P0, PT, R5, UR5, PT ;  /* 0x0000000505007c0c */ /* 0x002fda000bf06270 */
[----:B------:R-:W-:Y:S05]  /*0070*/  @P0 EXIT ;  /* 0x000000000000094d */ /* 0x000fea0003800000 */
[----:B------:R-:W0:Y:S01]  /*0080*/  LDC.64 R2, c[0x0][0x380] ;  /* 0x0000e000ff027b82 */ /* 0x000e220000000a00 */
[----:B------:R-:W1:Y:S01]  /*0090*/  LDCU.64 UR6, c[0x0][0x358] ;  /* 0x00006b00ff0677ac */ /* 0x000e620008000a00 */
[----:B0-----:R-:W-:-:S06]  /*00a0*/  IMAD.WIDE R2, R5, 0x4, R2 ;  /* 0x0000000405027825 */ /* 0x001fcc00078e0202 */
[----:B-1----:R-:W2:Y:S01]  /*00b0*/  LDG.E R2, desc[UR6][R2.64] ;  /* 0x0000000602027981 */ /* 0x002ea2000c1e1900 */
[----:B------:R-:W0:Y:S01]  /*00c0*/  LDC.64 R4, c[0x0][0x390] ;  /* 0x0000e400ff047b82 */ /* 0x000e220000000a00 */
[----:B------:R-:W-:Y:S01]  /*00d0*/  VOTEU.ANY UR4, UPT, PT ;  /* 0x0000000000047886 */ /* 0x000fe200038e0100 */
[----:B------:R-:W1:Y:S01]  /*00e0*/  S2R R0, SR_LANEID ;  /* 0x0000000000007919 */ /* 0x000e620000000000 */
[----:B------:R-:W-:-:S06]  /*00f0*/  UFLO.U32 UR4, UR4 ;  /* 0x00000004000472bd */ /* 0x000fcc00080e0000 */
[----:B-1----:R-:W-:Y:S02]  /*0100*/  ISETP.EQ.U32.AND P0, PT, R0, UR4, PT ;  /* 0x0000000400007c0c */ /* 0x002fe4000bf02070 */
[----:B--2---:R-:W-:-:S13]  /*0110*/  CREDUX.MIN.S32 UR5, R2 ;  /* 0x00000000020572cc */ /* 0x004fda0000008200 */
[----:B------:R-:W-:-:S05]  /*0120*/  MOV R7, UR5 ;  /* 0x0000000500077c02 */ /* 0x000fca0008000f00 */
[----:B0-----:R-:W-:Y:S01]  /*0130*/  @P0 REDG.E.MIN.S32.STRONG.GPU desc[UR6][R4.64], R7 ;  /* 0x000000070400098e */ /* 0x001fe2000c92e306 */
[----:B------:R-:W-:Y:S05]  /*0140*/  EXIT ;  /* 0x000000000000794d */ /* 0x000fea0003800000 */
.L_x_10:
        /* <DEDUP_REMOVED lines=11> */
.L_x_15:


//--------------------- .text._Z18find_min_atomicCASPiiS_ --------------------------
	.section	.text._Z18find_min_atomicCASPiiS_,"ax",@progbits
	.align	128
        .global         _Z18find_min_atomicCASPiiS_
        .type           _Z18find_min_atomicCASPiiS_,@function
        .size           _Z18find_min_atomicCASPiiS_,(.L_x_16 - _Z18find_min_atomicCASPiiS_)
        .other          _Z18find_min_atomicCASPiiS_,@"STO_CUDA_ENTRY STV_DEFAULT"
_Z18find_min_atomicCASPiiS_:
.text._Z18find_min_atomicCASPiiS_:
        /* <DEDUP_REMOVED lines=11> */
[----:B-1----:R0:W5:Y:S01]  /*00b0*/  LDG.E R3, desc[UR4][R2.64] ;  /* 0x0000000402037981 */ /* 0x002162000c1e1900 */
[----:B------:R-:W1:Y:S02]  /*00c0*/  LDC.64 R4, c[0x0][0x390] ;  /* 0x0000e400ff047b82 */ /* 0x000e640000000a00 */
.L_x_11:
[----:B01----:R-:W2:Y:S01]  /*00d0*/  LDG.E R2, desc[UR4][R4.64] ;  /* 0x0000000404027981 */ /* 0x003ea2000c1e1900 */
[----:B------:R-:W-:Y:S05]  /*00e0*/  YIELD ;  /* 0x0000000000007946 */ /* 0x000fea0003800000 */
[----:B--2--5:R-:W-:-:S13]  /*00f0*/  ISETP.GT.AND P0, PT, R2, R3, PT ;  /* 0x000000030200720c */ /* 0x024fda0003f04270 */
[----:B------:R-:W-:Y:S05]  /*0100*/  @!P0 EXIT ;  /* 0x000000000000894d */ /* 0x000fea0003800000 */
[----:B------:R-:W2:Y:S02]  /*0110*/  ATOMG.E.CAS.STRONG.GPU PT, R7, [R4], R2, R3 ;  /* 0x00000002040773a9 */ /* 0x000ea400001ee103 */
[----:B--2---:R-:W-:-:S13]  /*0120*/  ISETP.NE.AND P0, PT, R7, R2, PT ;  /* 0x000000020700720c */ /* 0x004fda0003f05270 */
[----:B------:R-:W-:Y:S05]  /*0130*/  @P0 BRA `(.L_x_11) ;  /* 0xfffffffc00e40947 */ /* 0x000fea000383ffff */
[----:B------:R-:W-:Y:S05]  /*0140*/  EXIT ;  /* 0x000000000000794d */ /* 0x000fea0003800000 */
.L_x_12:
        /* <DEDUP_REMOVED lines=11> */
.L_x_16:


//--------------------- .nv.global.init           --------------------------
	.section	.nv.global.init,"aw",@progbits
	.align	4
.nv.global.init:
	.type		mrg32k3aM1SubSeq,@object
	.size		mrg32k3aM1SubSeq,(mrg32k3aM2SubSeq - mrg32k3aM1SubSeq)
mrg32k3aM1SubSeq:
        /*0000*/ 	.byte	0x0b, 0xcc, 0xee, 0x04, 0x73, 0x29, 0x8b, 0x6f, 0xf6, 0x53, 0x03, 0xf6, 0x23, 0xf6, 0xea, 0xda
        /* <DEDUP_REMOVED lines=125> */
	.type		mrg32k3aM2SubSeq,@object
	.size		mrg32k3aM2SubSeq,(mrg32k3aM1 - mrg32k3aM2SubSeq)
mrg32k3aM2SubSeq:
        /* <DEDUP_REMOVED lines=126> */
	.type		mrg32k3aM1,@object
	.size		mrg32k3aM1,(mrg32k3aM1Seq - mrg32k3aM1)
mrg32k3aM1:
        /* <DEDUP_REMOVED lines=144> */
	.type		mrg32k3aM1Seq,@object
	.size		mrg32k3aM1Seq,(mrg32k3aM2 - mrg32k3aM1Seq)
mrg32k3aM1Seq:
        /* <DEDUP_REMOVED lines=144> */
	.type		mrg32k3aM2,@object
	.size		mrg32k3aM2,(mrg32k3aM2Seq - mrg32k3aM2)
mrg32k3aM2:
        /* <DEDUP_REMOVED lines=144> */
	.type		mrg32k3aM2Seq,@object
	.size		mrg32k3aM2Seq,(precalc_xorwow_matrix - mrg32k3aM2Seq)
mrg32k3aM2Seq:
        /* <DEDUP_REMOVED lines=144> */
	.type		precalc_xorwow_matrix,@object
	.size		precalc_xorwow_matrix,(precalc_xorwow_offset_matrix - precalc_xorwow_matrix)
precalc_xorwow_matrix:
        /* <DEDUP_REMOVED lines=6400> */
	.type		precalc_xorwow_offset_matrix,@object
	.size		precalc_xorwow_offset_matrix,(.L_1 - precalc_xorwow_offset_matrix)
precalc_xorwow_offset_matrix:
        /* <DEDUP_REMOVED lines=6400> */
.L_1:


//--------------------- .nv.shared.reserved.0     --------------------------
	.section	.nv.shared.reserved.0,"aw",@nobits
	.weak		__nv_reservedSMEM_offset_0_alias
	.size		__nv_reservedSMEM_offset_0_alias, 0, 64
	.other		__nv_reservedSMEM_offset_0_alias,@"STO_CUDA_RESERVED_SHARED STV_DEFAULT"
__nv_reservedSMEM_offset_0_alias:
	.zero		0
	.zero		64


//--------------------- .nv.constant0._Z15randomize_arrayPiiP17curandStateXORWOW --------------------------
	.section	.nv.constant0._Z15randomize_arrayPiiP17curandStateXORWOW,"a",@progbits
	.sectionflags	@""
	.align	4
.nv.constant0._Z15randomize_arrayPiiP17curandStateXORWOW:
	.zero		920


//--------------------- .nv.constant0._Z12setup_kernelP17curandStateXORWOWm --------------------------
	.section	.nv.constant0._Z12setup_kernelP17curandStateXORWOWm,"a",@progbits
	.sectionflags	@""
	.align	4
.nv.constant0._Z12setup_kernelP17curandStateXORWOWm:
	.zero		912


//--------------------- .nv.constant0._Z18find_min_atomicMinPiiS_ --------------------------
	.section	.nv.constant0._Z18find_min_atomicMinPiiS_,"a",@progbits
	.sectionflags	@""
	.align	4
.nv.constant0._Z18find_min_atomicMinPiiS_:
	.zero		920


//--------------------- .nv.constant0._Z18find_min_atomicCASPiiS_ --------------------------
	.section	.nv.constant0._Z18find_min_atomicCASPiiS_,"a",@progbits
	.sectionflags	@""
	.align	4
.nv.constant0._Z18find_min_atomicCASPiiS_:
	.zero		920


//--------------------- SYMBOLS --------------------------

	.type		.nv.reservedSmem.offset0,@object
	.size		.nv.reservedSmem.offset0,0x4
